//
// Generated by NVIDIA NVVM Compiler
//
// Compiler Build ID: CL-36424714
// Cuda compilation tools, release 13.0, V13.0.88
// Based on NVVM 20.0.0
//

.version 9.0
.target sm_100
.address_size 64

	// .globl	_Z6matmulPfS_S_i

.visible .entry _Z6matmulPfS_S_i(
	.param .u64 .ptr .align 1 _Z6matmulPfS_S_i_param_0,
	.param .u64 .ptr .align 1 _Z6matmulPfS_S_i_param_1,
	.param .u64 .ptr .align 1 _Z6matmulPfS_S_i_param_2,
	.param .u32 _Z6matmulPfS_S_i_param_3
)
{
	.reg .pred 	%p<63>;
	.reg .b32 	%r<324>;
	.reg .b32 	%f<516>;
	.reg .b64 	%rd<557>;

	ld.param.u64 	%rd5, [_Z6matmulPfS_S_i_param_0];
	ld.param.u64 	%rd6, [_Z6matmulPfS_S_i_param_1];
	ld.param.u64 	%rd7, [_Z6matmulPfS_S_i_param_2];
	ld.param.u32 	%r105, [_Z6matmulPfS_S_i_param_3];
	cvta.to.global.u64 	%rd1, %rd6;
	cvta.to.global.u64 	%rd2, %rd5;
	cvta.to.global.u64 	%rd3, %rd7;
	mov.u32 	%r106, %tid.x;
	mov.u32 	%r107, %ntid.x;
	mov.u32 	%r108, %ctaid.x;
	mad.lo.s32 	%r280, %r107, %r108, %r106;
	mov.u32 	%r2, %tid.y;
	mov.u32 	%r109, %ntid.y;
	mov.u32 	%r110, %ctaid.y;
	mul.lo.s32 	%r3, %r109, %r110;
	add.s32 	%r4, %r3, %r2;
	setp.lt.s32 	%p1, %r105, 1;
	add.s32 	%r5, %r280, 7;
	@%p1 bra 	$L__BB0_91;
	max.s32 	%r6, %r5, %r280;
	add.s32 	%r7, %r105, -1;
	and.b32  	%r8, %r105, 7;
	add.s32 	%r9, %r8, -1;
	and.b32  	%r10, %r105, 3;
	add.s32 	%r11, %r10, -1;
	and.b32  	%r12, %r105, 2147483640;
	and.b32  	%r13, %r105, 1;
	neg.s32 	%r14, %r12;
	add.s32 	%r118, %r2, %r105;
	add.s32 	%r15, %r118, %r3;
	shl.b32 	%r16, %r105, 3;
	mad.lo.s32 	%r17, %r105, 3, %r4;
	mov.f32 	%f462, 0f00000000;
	cvt.u64.u32 	%rd553, %r4;
$L__BB0_2:
	mov.u32 	%r18, %r280;
	setp.lt.u32 	%p6, %r7, 7;
	mul.lo.s32 	%r19, %r18, %r105;
	mov.b32 	%r320, 0;
	@%p6 bra 	$L__BB0_5;
	shl.b32 	%r120, %r105, 1;
	add.s32 	%r288, %r4, %r120;
	shl.b32 	%r121, %r105, 2;
	add.s32 	%r286, %r4, %r121;
	mad.lo.s32 	%r285, %r105, 5, %r4;
	mad.lo.s32 	%r284, %r105, 6, %r4;
	mad.lo.s32 	%r283, %r105, 7, %r4;
	mov.u32 	%r281, %r19;
	mov.u32 	%r282, %r4;
	mov.u32 	%r287, %r17;
	mov.u32 	%r289, %r15;
	mov.u32 	%r290, %r14;
$L__BB0_4:
	.pragma "nounroll";
	mul.wide.s32 	%rd14, %r281, 4;
	add.s64 	%rd15, %rd2, %rd14;
	ld.global.f32 	%f100, [%rd15];
	mul.wide.u32 	%rd16, %r282, 4;
	add.s64 	%rd17, %rd1, %rd16;
	ld.global.f32 	%f101, [%rd17];
	fma.rn.f32 	%f102, %f100, %f101, %f462;
	ld.global.f32 	%f103, [%rd15+4];
	mul.wide.u32 	%rd18, %r289, 4;
	add.s64 	%rd19, %rd1, %rd18;
	ld.global.f32 	%f104, [%rd19];
	fma.rn.f32 	%f105, %f103, %f104, %f102;
	ld.global.f32 	%f106, [%rd15+8];
	mul.wide.u32 	%rd20, %r288, 4;
	add.s64 	%rd21, %rd1, %rd20;
	ld.global.f32 	%f107, [%rd21];
	fma.rn.f32 	%f108, %f106, %f107, %f105;
	ld.global.f32 	%f109, [%rd15+12];
	mul.wide.u32 	%rd22, %r287, 4;
	add.s64 	%rd23, %rd1, %rd22;
	ld.global.f32 	%f110, [%rd23];
	fma.rn.f32 	%f111, %f109, %f110, %f108;
	ld.global.f32 	%f112, [%rd15+16];
	mul.wide.u32 	%rd24, %r286, 4;
	add.s64 	%rd25, %rd1, %rd24;
	ld.global.f32 	%f113, [%rd25];
	fma.rn.f32 	%f114, %f112, %f113, %f111;
	ld.global.f32 	%f115, [%rd15+20];
	mul.wide.u32 	%rd26, %r285, 4;
	add.s64 	%rd27, %rd1, %rd26;
	ld.global.f32 	%f116, [%rd27];
	fma.rn.f32 	%f117, %f115, %f116, %f114;
	ld.global.f32 	%f118, [%rd15+24];
	mul.wide.u32 	%rd28, %r284, 4;
	add.s64 	%rd29, %rd1, %rd28;
	ld.global.f32 	%f119, [%rd29];
	fma.rn.f32 	%f120, %f118, %f119, %f117;
	ld.global.f32 	%f121, [%rd15+28];
	mul.wide.u32 	%rd30, %r283, 4;
	add.s64 	%rd31, %rd1, %rd30;
	ld.global.f32 	%f122, [%rd31];
	fma.rn.f32 	%f462, %f121, %f122, %f120;
	add.s32 	%r290, %r290, 8;
	add.s32 	%r289, %r289, %r16;
	add.s32 	%r288, %r288, %r16;
	add.s32 	%r287, %r287, %r16;
	add.s32 	%r286, %r286, %r16;
	add.s32 	%r285, %r285, %r16;
	add.s32 	%r284, %r284, %r16;
	add.s32 	%r283, %r283, %r16;
	add.s32 	%r282, %r282, %r16;
	add.s32 	%r281, %r281, 8;
	setp.eq.s32 	%p7, %r290, 0;
	mov.u32 	%r320, %r12;
	@%p7 bra 	$L__BB0_5;
	bra.uni 	$L__BB0_4;
$L__BB0_5:
	setp.eq.s32 	%p8, %r8, 0;
	@%p8 bra 	$L__BB0_13;
	setp.lt.u32 	%p9, %r9, 3;
	@%p9 bra 	$L__BB0_8;
	add.s32 	%r122, %r320, %r19;
	mul.wide.s32 	%rd32, %r122, 4;
	add.s64 	%rd33, %rd2, %rd32;
	ld.global.f32 	%f124, [%rd33];
	mad.lo.s32 	%r123, %r320, %r105, %r4;
	mul.wide.u32 	%rd34, %r123, 4;
	add.s64 	%rd35, %rd1, %rd34;
	ld.global.f32 	%f125, [%rd35];
	fma.rn.f32 	%f126, %f124, %f125, %f462;
	ld.global.f32 	%f127, [%rd33+4];
	add.s32 	%r124, %r123, %r105;
	mul.wide.u32 	%rd36, %r124, 4;
	add.s64 	%rd37, %rd1, %rd36;
	ld.global.f32 	%f128, [%rd37];
	fma.rn.f32 	%f129, %f127, %f128, %f126;
	ld.global.f32 	%f130, [%rd33+8];
	add.s32 	%r125, %r124, %r105;
	mul.wide.u32 	%rd38, %r125, 4;
	add.s64 	%rd39, %rd1, %rd38;
	ld.global.f32 	%f131, [%rd39];
	fma.rn.f32 	%f132, %f130, %f131, %f129;
	ld.global.f32 	%f133, [%rd33+12];
	add.s32 	%r126, %r125, %r105;
	mul.wide.u32 	%rd40, %r126, 4;
	add.s64 	%rd41, %rd1, %rd40;
	ld.global.f32 	%f134, [%rd41];
	fma.rn.f32 	%f462, %f133, %f134, %f132;
	add.s32 	%r320, %r320, 4;
$L__BB0_8:
	setp.eq.s32 	%p10, %r10, 0;
	@%p10 bra 	$L__BB0_13;
	setp.eq.s32 	%p11, %r11, 0;
	@%p11 bra 	$L__BB0_11;
	add.s32 	%r127, %r320, %r19;
	mul.wide.s32 	%rd42, %r127, 4;
	add.s64 	%rd43, %rd2, %rd42;
	ld.global.f32 	%f136, [%rd43];
	mad.lo.s32 	%r128, %r320, %r105, %r4;
	mul.wide.u32 	%rd44, %r128, 4;
	add.s64 	%rd45, %rd1, %rd44;
	ld.global.f32 	%f137, [%rd45];
	fma.rn.f32 	%f138, %f136, %f137, %f462;
	ld.global.f32 	%f139, [%rd43+4];
	add.s32 	%r129, %r128, %r105;
	mul.wide.u32 	%rd46, %r129, 4;
	add.s64 	%rd47, %rd1, %rd46;
	ld.global.f32 	%f140, [%rd47];
	fma.rn.f32 	%f462, %f139, %f140, %f138;
	add.s32 	%r320, %r320, 2;
$L__BB0_11:
	setp.eq.s32 	%p12, %r13, 0;
	@%p12 bra 	$L__BB0_13;
	add.s32 	%r130, %r320, %r19;
	mul.wide.s32 	%rd48, %r130, 4;
	add.s64 	%rd49, %rd2, %rd48;
	ld.global.f32 	%f141, [%rd49];
	mad.lo.s32 	%r131, %r320, %r105, %r4;
	mul.wide.u32 	%rd50, %r131, 4;
	add.s64 	%rd51, %rd1, %rd50;
	ld.global.f32 	%f142, [%rd51];
	fma.rn.f32 	%f462, %f141, %f142, %f462;
$L__BB0_13:
	setp.lt.u32 	%p13, %r7, 7;
	add.s32 	%r133, %r4, %r19;
	mul.wide.s32 	%rd52, %r133, 4;
	add.s64 	%rd4, %rd3, %rd52;
	st.global.f32 	[%rd4], %f462;
	mov.b32 	%r293, 0;
	@%p13 bra 	$L__BB0_16;
	mov.b32 	%r291, 0;
$L__BB0_15:
	.pragma "nounroll";
	add.s32 	%r135, %r291, %r19;
	mul.wide.s32 	%rd53, %r135, 4;
	add.s64 	%rd54, %rd2, %rd53;
	ld.global.f32 	%f144, [%rd54];
	mul.lo.s32 	%r136, %r291, %r105;
	cvt.u64.u32 	%rd55, %r136;
	cvt.u64.u32 	%rd56, %r4;
	add.s64 	%rd57, %rd55, %rd56;
	shl.b64 	%rd58, %rd57, 2;
	add.s64 	%rd59, %rd1, %rd58;
	ld.global.f32 	%f145, [%rd59+4];
	fma.rn.f32 	%f146, %f144, %f145, %f462;
	ld.global.f32 	%f147, [%rd54+4];
	add.s32 	%r137, %r136, %r105;
	cvt.u64.u32 	%rd60, %r137;
	add.s64 	%rd61, %rd60, %rd56;
	shl.b64 	%rd62, %rd61, 2;
	add.s64 	%rd63, %rd1, %rd62;
	ld.global.f32 	%f148, [%rd63+4];
	fma.rn.f32 	%f149, %f147, %f148, %f146;
	ld.global.f32 	%f150, [%rd54+8];
	add.s32 	%r138, %r137, %r105;
	cvt.u64.u32 	%rd64, %r138;
	add.s64 	%rd65, %rd64, %rd56;
	shl.b64 	%rd66, %rd65, 2;
	add.s64 	%rd67, %rd1, %rd66;
	ld.global.f32 	%f151, [%rd67+4];
	fma.rn.f32 	%f152, %f150, %f151, %f149;
	ld.global.f32 	%f153, [%rd54+12];
	add.s32 	%r139, %r138, %r105;
	cvt.u64.u32 	%rd68, %r139;
	add.s64 	%rd69, %rd68, %rd56;
	shl.b64 	%rd70, %rd69, 2;
	add.s64 	%rd71, %rd1, %rd70;
	ld.global.f32 	%f154, [%rd71+4];
	fma.rn.f32 	%f155, %f153, %f154, %f152;
	ld.global.f32 	%f156, [%rd54+16];
	add.s32 	%r140, %r139, %r105;
	cvt.u64.u32 	%rd72, %r140;
	add.s64 	%rd73, %rd72, %rd56;
	shl.b64 	%rd74, %rd73, 2;
	add.s64 	%rd75, %rd1, %rd74;
	ld.global.f32 	%f157, [%rd75+4];
	fma.rn.f32 	%f158, %f156, %f157, %f155;
	ld.global.f32 	%f159, [%rd54+20];
	add.s32 	%r141, %r140, %r105;
	cvt.u64.u32 	%rd76, %r141;
	add.s64 	%rd77, %rd76, %rd56;
	shl.b64 	%rd78, %rd77, 2;
	add.s64 	%rd79, %rd1, %rd78;
	ld.global.f32 	%f160, [%rd79+4];
	fma.rn.f32 	%f161, %f159, %f160, %f158;
	ld.global.f32 	%f162, [%rd54+24];
	add.s32 	%r142, %r141, %r105;
	cvt.u64.u32 	%rd80, %r142;
	add.s64 	%rd81, %rd80, %rd56;
	shl.b64 	%rd82, %rd81, 2;
	add.s64 	%rd83, %rd1, %rd82;
	ld.global.f32 	%f163, [%rd83+4];
	fma.rn.f32 	%f164, %f162, %f163, %f161;
	ld.global.f32 	%f165, [%rd54+28];
	add.s32 	%r143, %r142, %r105;
	cvt.u64.u32 	%rd84, %r143;
	add.s64 	%rd85, %rd84, %rd56;
	shl.b64 	%rd86, %rd85, 2;
	add.s64 	%rd87, %rd1, %rd86;
	ld.global.f32 	%f166, [%rd87+4];
	fma.rn.f32 	%f462, %f165, %f166, %f164;
	add.s32 	%r291, %r291, 8;
	setp.ne.s32 	%p14, %r291, %r12;
	mov.u32 	%r293, %r12;
	@%p14 bra 	$L__BB0_15;
$L__BB0_16:
	setp.eq.s32 	%p15, %r8, 0;
	@%p15 bra 	$L__BB0_24;
	setp.lt.u32 	%p16, %r9, 3;
	@%p16 bra 	$L__BB0_19;
	add.s32 	%r144, %r293, %r19;
	mul.wide.s32 	%rd88, %r144, 4;
	add.s64 	%rd89, %rd2, %rd88;
	ld.global.f32 	%f168, [%rd89];
	mul.lo.s32 	%r145, %r293, %r105;
	cvt.u64.u32 	%rd90, %r145;
	cvt.u64.u32 	%rd91, %r4;
	add.s64 	%rd92, %rd90, %rd91;
	shl.b64 	%rd93, %rd92, 2;
	add.s64 	%rd94, %rd1, %rd93;
	ld.global.f32 	%f169, [%rd94+4];
	fma.rn.f32 	%f170, %f168, %f169, %f462;
	ld.global.f32 	%f171, [%rd89+4];
	add.s32 	%r146, %r145, %r105;
	cvt.u64.u32 	%rd95, %r146;
	add.s64 	%rd96, %rd95, %rd91;
	shl.b64 	%rd97, %rd96, 2;
	add.s64 	%rd98, %rd1, %rd97;
	ld.global.f32 	%f172, [%rd98+4];
	fma.rn.f32 	%f173, %f171, %f172, %f170;
	ld.global.f32 	%f174, [%rd89+8];
	add.s32 	%r147, %r146, %r105;
	cvt.u64.u32 	%rd99, %r147;
	add.s64 	%rd100, %rd99, %rd91;
	shl.b64 	%rd101, %rd100, 2;
	add.s64 	%rd102, %rd1, %rd101;
	ld.global.f32 	%f175, [%rd102+4];
	fma.rn.f32 	%f176, %f174, %f175, %f173;
	ld.global.f32 	%f177, [%rd89+12];
	add.s32 	%r148, %r147, %r105;
	cvt.u64.u32 	%rd103, %r148;
	add.s64 	%rd104, %rd103, %rd91;
	shl.b64 	%rd105, %rd104, 2;
	add.s64 	%rd106, %rd1, %rd105;
	ld.global.f32 	%f178, [%rd106+4];
	fma.rn.f32 	%f462, %f177, %f178, %f176;
	add.s32 	%r293, %r293, 4;
$L__BB0_19:
	setp.eq.s32 	%p17, %r10, 0;
	@%p17 bra 	$L__BB0_24;
	setp.eq.s32 	%p18, %r11, 0;
	@%p18 bra 	$L__BB0_22;
	add.s32 	%r149, %r293, %r19;
	mul.wide.s32 	%rd107, %r149, 4;
	add.s64 	%rd108, %rd2, %rd107;
	ld.global.f32 	%f180, [%rd108];
	mul.lo.s32 	%r150, %r293, %r105;
	cvt.u64.u32 	%rd109, %r150;
	cvt.u64.u32 	%rd110, %r4;
	add.s64 	%rd111, %rd109, %rd110;
	shl.b64 	%rd112, %rd111, 2;
	add.s64 	%rd113, %rd1, %rd112;
	ld.global.f32 	%f181, [%rd113+4];
	fma.rn.f32 	%f182, %f180, %f181, %f462;
	ld.global.f32 	%f183, [%rd108+4];
	add.s32 	%r151, %r150, %r105;
	cvt.u64.u32 	%rd114, %r151;
	add.s64 	%rd115, %rd114, %rd110;
	shl.b64 	%rd116, %rd115, 2;
	add.s64 	%rd117, %rd1, %rd116;
	ld.global.f32 	%f184, [%rd117+4];
	fma.rn.f32 	%f462, %f183, %f184, %f182;
	add.s32 	%r293, %r293, 2;
$L__BB0_22:
	setp.eq.s32 	%p19, %r13, 0;
	@%p19 bra 	$L__BB0_24;
	add.s32 	%r152, %r293, %r19;
	mul.wide.s32 	%rd118, %r152, 4;
	add.s64 	%rd119, %rd2, %rd118;
	ld.global.f32 	%f185, [%rd119];
	mul.lo.s32 	%r153, %r293, %r105;
	cvt.u64.u32 	%rd120, %r153;
	cvt.u64.u32 	%rd121, %r4;
	add.s64 	%rd122, %rd120, %rd121;
	shl.b64 	%rd123, %rd122, 2;
	add.s64 	%rd124, %rd1, %rd123;
	ld.global.f32 	%f186, [%rd124+4];
	fma.rn.f32 	%f462, %f185, %f186, %f462;
$L__BB0_24:
	setp.lt.u32 	%p20, %r7, 7;
	st.global.f32 	[%rd4+4], %f462;
	mov.b32 	%r297, 0;
	@%p20 bra 	$L__BB0_27;
	mov.b32 	%r295, 0;
$L__BB0_26:
	.pragma "nounroll";
	add.s32 	%r156, %r295, %r19;
	mul.wide.s32 	%rd125, %r156, 4;
	add.s64 	%rd126, %rd2, %rd125;
	ld.global.f32 	%f188, [%rd126];
	mul.lo.s32 	%r157, %r295, %r105;
	cvt.u64.u32 	%rd127, %r157;
	cvt.u64.u32 	%rd128, %r4;
	add.s64 	%rd129, %rd127, %rd128;
	shl.b64 	%rd130, %rd129, 2;
	add.s64 	%rd131, %rd1, %rd130;
	ld.global.f32 	%f189, [%rd131+8];
	fma.rn.f32 	%f190, %f188, %f189, %f462;
	ld.global.f32 	%f191, [%rd126+4];
	add.s32 	%r158, %r157, %r105;
	cvt.u64.u32 	%rd132, %r158;
	add.s64 	%rd133, %rd132, %rd128;
	shl.b64 	%rd134, %rd133, 2;
	add.s64 	%rd135, %rd1, %rd134;
	ld.global.f32 	%f192, [%rd135+8];
	fma.rn.f32 	%f193, %f191, %f192, %f190;
	ld.global.f32 	%f194, [%rd126+8];
	add.s32 	%r159, %r158, %r105;
	cvt.u64.u32 	%rd136, %r159;
	add.s64 	%rd137, %rd136, %rd128;
	shl.b64 	%rd138, %rd137, 2;
	add.s64 	%rd139, %rd1, %rd138;
	ld.global.f32 	%f195, [%rd139+8];
	fma.rn.f32 	%f196, %f194, %f195, %f193;
	ld.global.f32 	%f197, [%rd126+12];
	add.s32 	%r160, %r159, %r105;
	cvt.u64.u32 	%rd140, %r160;
	add.s64 	%rd141, %rd140, %rd128;
	shl.b64 	%rd142, %rd141, 2;
	add.s64 	%rd143, %rd1, %rd142;
	ld.global.f32 	%f198, [%rd143+8];
	fma.rn.f32 	%f199, %f197, %f198, %f196;
	ld.global.f32 	%f200, [%rd126+16];
	add.s32 	%r161, %r160, %r105;
	cvt.u64.u32 	%rd144, %r161;
	add.s64 	%rd145, %rd144, %rd128;
	shl.b64 	%rd146, %rd145, 2;
	add.s64 	%rd147, %rd1, %rd146;
	ld.global.f32 	%f201, [%rd147+8];
	fma.rn.f32 	%f202, %f200, %f201, %f199;
	ld.global.f32 	%f203, [%rd126+20];
	add.s32 	%r162, %r161, %r105;
	cvt.u64.u32 	%rd148, %r162;
	add.s64 	%rd149, %rd148, %rd128;
	shl.b64 	%rd150, %rd149, 2;
	add.s64 	%rd151, %rd1, %rd150;
	ld.global.f32 	%f204, [%rd151+8];
	fma.rn.f32 	%f205, %f203, %f204, %f202;
	ld.global.f32 	%f206, [%rd126+24];
	add.s32 	%r163, %r162, %r105;
	cvt.u64.u32 	%rd152, %r163;
	add.s64 	%rd153, %rd152, %rd128;
	shl.b64 	%rd154, %rd153, 2;
	add.s64 	%rd155, %rd1, %rd154;
	ld.global.f32 	%f207, [%rd155+8];
	fma.rn.f32 	%f208, %f206, %f207, %f205;
	ld.global.f32 	%f209, [%rd126+28];
	add.s32 	%r164, %r163, %r105;
	cvt.u64.u32 	%rd156, %r164;
	add.s64 	%rd157, %rd156, %rd128;
	shl.b64 	%rd158, %rd157, 2;
	add.s64 	%rd159, %rd1, %rd158;
	ld.global.f32 	%f210, [%rd159+8];
	fma.rn.f32 	%f462, %f209, %f210, %f208;
	add.s32 	%r295, %r295, 8;
	setp.ne.s32 	%p21, %r295, %r12;
	mov.u32 	%r297, %r12;
	@%p21 bra 	$L__BB0_26;
$L__BB0_27:
	setp.eq.s32 	%p22, %r8, 0;
	@%p22 bra 	$L__BB0_35;
	setp.lt.u32 	%p23, %r9, 3;
	@%p23 bra 	$L__BB0_30;
	add.s32 	%r165, %r297, %r19;
	mul.wide.s32 	%rd160, %r165, 4;
	add.s64 	%rd161, %rd2, %rd160;
	ld.global.f32 	%f212, [%rd161];
	mul.lo.s32 	%r166, %r297, %r105;
	cvt.u64.u32 	%rd162, %r166;
	cvt.u64.u32 	%rd163, %r4;
	add.s64 	%rd164, %rd162, %rd163;
	shl.b64 	%rd165, %rd164, 2;
	add.s64 	%rd166, %rd1, %rd165;
	ld.global.f32 	%f213, [%rd166+8];
	fma.rn.f32 	%f214, %f212, %f213, %f462;
	ld.global.f32 	%f215, [%rd161+4];
	add.s32 	%r167, %r166, %r105;
	cvt.u64.u32 	%rd167, %r167;
	add.s64 	%rd168, %rd167, %rd163;
	shl.b64 	%rd169, %rd168, 2;
	add.s64 	%rd170, %rd1, %rd169;
	ld.global.f32 	%f216, [%rd170+8];
	fma.rn.f32 	%f217, %f215, %f216, %f214;
	ld.global.f32 	%f218, [%rd161+8];
	add.s32 	%r168, %r167, %r105;
	cvt.u64.u32 	%rd171, %r168;
	add.s64 	%rd172, %rd171, %rd163;
	shl.b64 	%rd173, %rd172, 2;
	add.s64 	%rd174, %rd1, %rd173;
	ld.global.f32 	%f219, [%rd174+8];
	fma.rn.f32 	%f220, %f218, %f219, %f217;
	ld.global.f32 	%f221, [%rd161+12];
	add.s32 	%r169, %r168, %r105;
	cvt.u64.u32 	%rd175, %r169;
	add.s64 	%rd176, %rd175, %rd163;
	shl.b64 	%rd177, %rd176, 2;
	add.s64 	%rd178, %rd1, %rd177;
	ld.global.f32 	%f222, [%rd178+8];
	fma.rn.f32 	%f462, %f221, %f222, %f220;
	add.s32 	%r297, %r297, 4;
$L__BB0_30:
	setp.eq.s32 	%p24, %r10, 0;
	@%p24 bra 	$L__BB0_35;
	setp.eq.s32 	%p25, %r11, 0;
	@%p25 bra 	$L__BB0_33;
	add.s32 	%r170, %r297, %r19;
	mul.wide.s32 	%rd179, %r170, 4;
	add.s64 	%rd180, %rd2, %rd179;
	ld.global.f32 	%f224, [%rd180];
	mul.lo.s32 	%r171, %r297, %r105;
	cvt.u64.u32 	%rd181, %r171;
	cvt.u64.u32 	%rd182, %r4;
	add.s64 	%rd183, %rd181, %rd182;
	shl.b64 	%rd184, %rd183, 2;
	add.s64 	%rd185, %rd1, %rd184;
	ld.global.f32 	%f225, [%rd185+8];
	fma.rn.f32 	%f226, %f224, %f225, %f462;
	ld.global.f32 	%f227, [%rd180+4];
	add.s32 	%r172, %r171, %r105;
	cvt.u64.u32 	%rd186, %r172;
	add.s64 	%rd187, %rd186, %rd182;
	shl.b64 	%rd188, %rd187, 2;
	add.s64 	%rd189, %rd1, %rd188;
	ld.global.f32 	%f228, [%rd189+8];
	fma.rn.f32 	%f462, %f227, %f228, %f226;
	add.s32 	%r297, %r297, 2;
$L__BB0_33:
	setp.eq.s32 	%p26, %r13, 0;
	@%p26 bra 	$L__BB0_35;
	add.s32 	%r173, %r297, %r19;
	mul.wide.s32 	%rd190, %r173, 4;
	add.s64 	%rd191, %rd2, %rd190;
	ld.global.f32 	%f229, [%rd191];
	mul.lo.s32 	%r174, %r297, %r105;
	cvt.u64.u32 	%rd192, %r174;
	cvt.u64.u32 	%rd193, %r4;
	add.s64 	%rd194, %rd192, %rd193;
	shl.b64 	%rd195, %rd194, 2;
	add.s64 	%rd196, %rd1, %rd195;
	ld.global.f32 	%f230, [%rd196+8];
	fma.rn.f32 	%f462, %f229, %f230, %f462;
$L__BB0_35:
	setp.lt.u32 	%p27, %r7, 7;
	st.global.f32 	[%rd4+8], %f462;
	mov.b32 	%r301, 0;
	@%p27 bra 	$L__BB0_38;
	mov.b32 	%r299, 0;
$L__BB0_37:
	.pragma "nounroll";
	add.s32 	%r177, %r299, %r19;
	mul.wide.s32 	%rd197, %r177, 4;
	add.s64 	%rd198, %rd2, %rd197;
	ld.global.f32 	%f232, [%rd198];
	mul.lo.s32 	%r178, %r299, %r105;
	cvt.u64.u32 	%rd199, %r178;
	cvt.u64.u32 	%rd200, %r4;
	add.s64 	%rd201, %rd199, %rd200;
	shl.b64 	%rd202, %rd201, 2;
	add.s64 	%rd203, %rd1, %rd202;
	ld.global.f32 	%f233, [%rd203+12];
	fma.rn.f32 	%f234, %f232, %f233, %f462;
	ld.global.f32 	%f235, [%rd198+4];
	add.s32 	%r179, %r178, %r105;
	cvt.u64.u32 	%rd204, %r179;
	add.s64 	%rd205, %rd204, %rd200;
	shl.b64 	%rd206, %rd205, 2;
	add.s64 	%rd207, %rd1, %rd206;
	ld.global.f32 	%f236, [%rd207+12];
	fma.rn.f32 	%f237, %f235, %f236, %f234;
	ld.global.f32 	%f238, [%rd198+8];
	add.s32 	%r180, %r179, %r105;
	cvt.u64.u32 	%rd208, %r180;
	add.s64 	%rd209, %rd208, %rd200;
	shl.b64 	%rd210, %rd209, 2;
	add.s64 	%rd211, %rd1, %rd210;
	ld.global.f32 	%f239, [%rd211+12];
	fma.rn.f32 	%f240, %f238, %f239, %f237;
	ld.global.f32 	%f241, [%rd198+12];
	add.s32 	%r181, %r180, %r105;
	cvt.u64.u32 	%rd212, %r181;
	add.s64 	%rd213, %rd212, %rd200;
	shl.b64 	%rd214, %rd213, 2;
	add.s64 	%rd215, %rd1, %rd214;
	ld.global.f32 	%f242, [%rd215+12];
	fma.rn.f32 	%f243, %f241, %f242, %f240;
	ld.global.f32 	%f244, [%rd198+16];
	add.s32 	%r182, %r181, %r105;
	cvt.u64.u32 	%rd216, %r182;
	add.s64 	%rd217, %rd216, %rd200;
	shl.b64 	%rd218, %rd217, 2;
	add.s64 	%rd219, %rd1, %rd218;
	ld.global.f32 	%f245, [%rd219+12];
	fma.rn.f32 	%f246, %f244, %f245, %f243;
	ld.global.f32 	%f247, [%rd198+20];
	add.s32 	%r183, %r182, %r105;
	cvt.u64.u32 	%rd220, %r183;
	add.s64 	%rd221, %rd220, %rd200;
	shl.b64 	%rd222, %rd221, 2;
	add.s64 	%rd223, %rd1, %rd222;
	ld.global.f32 	%f248, [%rd223+12];
	fma.rn.f32 	%f249, %f247, %f248, %f246;
	ld.global.f32 	%f250, [%rd198+24];
	add.s32 	%r184, %r183, %r105;
	cvt.u64.u32 	%rd224, %r184;
	add.s64 	%rd225, %rd224, %rd200;
	shl.b64 	%rd226, %rd225, 2;
	add.s64 	%rd227, %rd1, %rd226;
	ld.global.f32 	%f251, [%rd227+12];
	fma.rn.f32 	%f252, %f250, %f251, %f249;
	ld.global.f32 	%f253, [%rd198+28];
	add.s32 	%r185, %r184, %r105;
	cvt.u64.u32 	%rd228, %r185;
	add.s64 	%rd229, %rd228, %rd200;
	shl.b64 	%rd230, %rd229, 2;
	add.s64 	%rd231, %rd1, %rd230;
	ld.global.f32 	%f254, [%rd231+12];
	fma.rn.f32 	%f462, %f253, %f254, %f252;
	add.s32 	%r299, %r299, 8;
	setp.ne.s32 	%p28, %r299, %r12;
	mov.u32 	%r301, %r12;
	@%p28 bra 	$L__BB0_37;
$L__BB0_38:
	setp.eq.s32 	%p29, %r8, 0;
	@%p29 bra 	$L__BB0_46;
	setp.lt.u32 	%p30, %r9, 3;
	@%p30 bra 	$L__BB0_41;
	add.s32 	%r186, %r301, %r19;
	mul.wide.s32 	%rd232, %r186, 4;
	add.s64 	%rd233, %rd2, %rd232;
	ld.global.f32 	%f256, [%rd233];
	mul.lo.s32 	%r187, %r301, %r105;
	cvt.u64.u32 	%rd234, %r187;
	cvt.u64.u32 	%rd235, %r4;
	add.s64 	%rd236, %rd234, %rd235;
	shl.b64 	%rd237, %rd236, 2;
	add.s64 	%rd238, %rd1, %rd237;
	ld.global.f32 	%f257, [%rd238+12];
	fma.rn.f32 	%f258, %f256, %f257, %f462;
	ld.global.f32 	%f259, [%rd233+4];
	add.s32 	%r188, %r187, %r105;
	cvt.u64.u32 	%rd239, %r188;
	add.s64 	%rd240, %rd239, %rd235;
	shl.b64 	%rd241, %rd240, 2;
	add.s64 	%rd242, %rd1, %rd241;
	ld.global.f32 	%f260, [%rd242+12];
	fma.rn.f32 	%f261, %f259, %f260, %f258;
	ld.global.f32 	%f262, [%rd233+8];
	add.s32 	%r189, %r188, %r105;
	cvt.u64.u32 	%rd243, %r189;
	add.s64 	%rd244, %rd243, %rd235;
	shl.b64 	%rd245, %rd244, 2;
	add.s64 	%rd246, %rd1, %rd245;
	ld.global.f32 	%f263, [%rd246+12];
	fma.rn.f32 	%f264, %f262, %f263, %f261;
	ld.global.f32 	%f265, [%rd233+12];
	add.s32 	%r190, %r189, %r105;
	cvt.u64.u32 	%rd247, %r190;
	add.s64 	%rd248, %rd247, %rd235;
	shl.b64 	%rd249, %rd248, 2;
	add.s64 	%rd250, %rd1, %rd249;
	ld.global.f32 	%f266, [%rd250+12];
	fma.rn.f32 	%f462, %f265, %f266, %f264;
	add.s32 	%r301, %r301, 4;
$L__BB0_41:
	setp.eq.s32 	%p31, %r10, 0;
	@%p31 bra 	$L__BB0_46;
	setp.eq.s32 	%p32, %r11, 0;
	@%p32 bra 	$L__BB0_44;
	add.s32 	%r191, %r301, %r19;
	mul.wide.s32 	%rd251, %r191, 4;
	add.s64 	%rd252, %rd2, %rd251;
	ld.global.f32 	%f268, [%rd252];
	mul.lo.s32 	%r192, %r301, %r105;
	cvt.u64.u32 	%rd253, %r192;
	cvt.u64.u32 	%rd254, %r4;
	add.s64 	%rd255, %rd253, %rd254;
	shl.b64 	%rd256, %rd255, 2;
	add.s64 	%rd257, %rd1, %rd256;
	ld.global.f32 	%f269, [%rd257+12];
	fma.rn.f32 	%f270, %f268, %f269, %f462;
	ld.global.f32 	%f271, [%rd252+4];
	add.s32 	%r193, %r192, %r105;
	cvt.u64.u32 	%rd258, %r193;
	add.s64 	%rd259, %rd258, %rd254;
	shl.b64 	%rd260, %rd259, 2;
	add.s64 	%rd261, %rd1, %rd260;
	ld.global.f32 	%f272, [%rd261+12];
	fma.rn.f32 	%f462, %f271, %f272, %f270;
	add.s32 	%r301, %r301, 2;
$L__BB0_44:
	setp.eq.s32 	%p33, %r13, 0;
	@%p33 bra 	$L__BB0_46;
	add.s32 	%r194, %r301, %r19;
	mul.wide.s32 	%rd262, %r194, 4;
	add.s64 	%rd263, %rd2, %rd262;
	ld.global.f32 	%f273, [%rd263];
	mul.lo.s32 	%r195, %r301, %r105;
	cvt.u64.u32 	%rd264, %r195;
	cvt.u64.u32 	%rd265, %r4;
	add.s64 	%rd266, %rd264, %rd265;
	shl.b64 	%rd267, %rd266, 2;
	add.s64 	%rd268, %rd1, %rd267;
	ld.global.f32 	%f274, [%rd268+12];
	fma.rn.f32 	%f462, %f273, %f274, %f462;
$L__BB0_46:
	setp.lt.u32 	%p34, %r7, 7;
	st.global.f32 	[%rd4+12], %f462;
	mov.b32 	%r305, 0;
	@%p34 bra 	$L__BB0_49;
	mov.b32 	%r303, 0;
$L__BB0_48:
	.pragma "nounroll";
	add.s32 	%r198, %r303, %r19;
	mul.wide.s32 	%rd269, %r198, 4;
	add.s64 	%rd270, %rd2, %rd269;
	ld.global.f32 	%f276, [%rd270];
	mul.lo.s32 	%r199, %r303, %r105;
	cvt.u64.u32 	%rd271, %r199;
	cvt.u64.u32 	%rd272, %r4;
	add.s64 	%rd273, %rd271, %rd272;
	shl.b64 	%rd274, %rd273, 2;
	add.s64 	%rd275, %rd1, %rd274;
	ld.global.f32 	%f277, [%rd275+16];
	fma.rn.f32 	%f278, %f276, %f277, %f462;
	ld.global.f32 	%f279, [%rd270+4];
	add.s32 	%r200, %r199, %r105;
	cvt.u64.u32 	%rd276, %r200;
	add.s64 	%rd277, %rd276, %rd272;
	shl.b64 	%rd278, %rd277, 2;
	add.s64 	%rd279, %rd1, %rd278;
	ld.global.f32 	%f280, [%rd279+16];
	fma.rn.f32 	%f281, %f279, %f280, %f278;
	ld.global.f32 	%f282, [%rd270+8];
	add.s32 	%r201, %r200, %r105;
	cvt.u64.u32 	%rd280, %r201;
	add.s64 	%rd281, %rd280, %rd272;
	shl.b64 	%rd282, %rd281, 2;
	add.s64 	%rd283, %rd1, %rd282;
	ld.global.f32 	%f283, [%rd283+16];
	fma.rn.f32 	%f284, %f282, %f283, %f281;
	ld.global.f32 	%f285, [%rd270+12];
	add.s32 	%r202, %r201, %r105;
	cvt.u64.u32 	%rd284, %r202;
	add.s64 	%rd285, %rd284, %rd272;
	shl.b64 	%rd286, %rd285, 2;
	add.s64 	%rd287, %rd1, %rd286;
	ld.global.f32 	%f286, [%rd287+16];
	fma.rn.f32 	%f287, %f285, %f286, %f284;
	ld.global.f32 	%f288, [%rd270+16];
	add.s32 	%r203, %r202, %r105;
	cvt.u64.u32 	%rd288, %r203;
	add.s64 	%rd289, %rd288, %rd272;
	shl.b64 	%rd290, %rd289, 2;
	add.s64 	%rd291, %rd1, %rd290;
	ld.global.f32 	%f289, [%rd291+16];
	fma.rn.f32 	%f290, %f288, %f289, %f287;
	ld.global.f32 	%f291, [%rd270+20];
	add.s32 	%r204, %r203, %r105;
	cvt.u64.u32 	%rd292, %r204;
	add.s64 	%rd293, %rd292, %rd272;
	shl.b64 	%rd294, %rd293, 2;
	add.s64 	%rd295, %rd1, %rd294;
	ld.global.f32 	%f292, [%rd295+16];
	fma.rn.f32 	%f293, %f291, %f292, %f290;
	ld.global.f32 	%f294, [%rd270+24];
	add.s32 	%r205, %r204, %r105;
	cvt.u64.u32 	%rd296, %r205;
	add.s64 	%rd297, %rd296, %rd272;
	shl.b64 	%rd298, %rd297, 2;
	add.s64 	%rd299, %rd1, %rd298;
	ld.global.f32 	%f295, [%rd299+16];
	fma.rn.f32 	%f296, %f294, %f295, %f293;
	ld.global.f32 	%f297, [%rd270+28];
	add.s32 	%r206, %r205, %r105;
	cvt.u64.u32 	%rd300, %r206;
	add.s64 	%rd301, %rd300, %rd272;
	shl.b64 	%rd302, %rd301, 2;
	add.s64 	%rd303, %rd1, %rd302;
	ld.global.f32 	%f298, [%rd303+16];
	fma.rn.f32 	%f462, %f297, %f298, %f296;
	add.s32 	%r303, %r303, 8;
	setp.ne.s32 	%p35, %r303, %r12;
	mov.u32 	%r305, %r12;
	@%p35 bra 	$L__BB0_48;
$L__BB0_49:
	setp.eq.s32 	%p36, %r8, 0;
	@%p36 bra 	$L__BB0_57;
	setp.lt.u32 	%p37, %r9, 3;
	@%p37 bra 	$L__BB0_52;
	add.s32 	%r207, %r305, %r19;
	mul.wide.s32 	%rd304, %r207, 4;
	add.s64 	%rd305, %rd2, %rd304;
	ld.global.f32 	%f300, [%rd305];
	mul.lo.s32 	%r208, %r305, %r105;
	cvt.u64.u32 	%rd306, %r208;
	cvt.u64.u32 	%rd307, %r4;
	add.s64 	%rd308, %rd306, %rd307;
	shl.b64 	%rd309, %rd308, 2;
	add.s64 	%rd310, %rd1, %rd309;
	ld.global.f32 	%f301, [%rd310+16];
	fma.rn.f32 	%f302, %f300, %f301, %f462;
	ld.global.f32 	%f303, [%rd305+4];
	add.s32 	%r209, %r208, %r105;
	cvt.u64.u32 	%rd311, %r209;
	add.s64 	%rd312, %rd311, %rd307;
	shl.b64 	%rd313, %rd312, 2;
	add.s64 	%rd314, %rd1, %rd313;
	ld.global.f32 	%f304, [%rd314+16];
	fma.rn.f32 	%f305, %f303, %f304, %f302;
	ld.global.f32 	%f306, [%rd305+8];
	add.s32 	%r210, %r209, %r105;
	cvt.u64.u32 	%rd315, %r210;
	add.s64 	%rd316, %rd315, %rd307;
	shl.b64 	%rd317, %rd316, 2;
	add.s64 	%rd318, %rd1, %rd317;
	ld.global.f32 	%f307, [%rd318+16];
	fma.rn.f32 	%f308, %f306, %f307, %f305;
	ld.global.f32 	%f309, [%rd305+12];
	add.s32 	%r211, %r210, %r105;
	cvt.u64.u32 	%rd319, %r211;
	add.s64 	%rd320, %rd319, %rd307;
	shl.b64 	%rd321, %rd320, 2;
	add.s64 	%rd322, %rd1, %rd321;
	ld.global.f32 	%f310, [%rd322+16];
	fma.rn.f32 	%f462, %f309, %f310, %f308;
	add.s32 	%r305, %r305, 4;
$L__BB0_52:
	setp.eq.s32 	%p38, %r10, 0;
	@%p38 bra 	$L__BB0_57;
	setp.eq.s32 	%p39, %r11, 0;
	@%p39 bra 	$L__BB0_55;
	add.s32 	%r212, %r305, %r19;
	mul.wide.s32 	%rd323, %r212, 4;
	add.s64 	%rd324, %rd2, %rd323;
	ld.global.f32 	%f312, [%rd324];
	mul.lo.s32 	%r213, %r305, %r105;
	cvt.u64.u32 	%rd325, %r213;
	cvt.u64.u32 	%rd326, %r4;
	add.s64 	%rd327, %rd325, %rd326;
	shl.b64 	%rd328, %rd327, 2;
	add.s64 	%rd329, %rd1, %rd328;
	ld.global.f32 	%f313, [%rd329+16];
	fma.rn.f32 	%f314, %f312, %f313, %f462;
	ld.global.f32 	%f315, [%rd324+4];
	add.s32 	%r214, %r213, %r105;
	cvt.u64.u32 	%rd330, %r214;
	add.s64 	%rd331, %rd330, %rd326;
	shl.b64 	%rd332, %rd331, 2;
	add.s64 	%rd333, %rd1, %rd332;
	ld.global.f32 	%f316, [%rd333+16];
	fma.rn.f32 	%f462, %f315, %f316, %f314;
	add.s32 	%r305, %r305, 2;
$L__BB0_55:
	setp.eq.s32 	%p40, %r13, 0;
	@%p40 bra 	$L__BB0_57;
	add.s32 	%r215, %r305, %r19;
	mul.wide.s32 	%rd334, %r215, 4;
	add.s64 	%rd335, %rd2, %rd334;
	ld.global.f32 	%f317, [%rd335];
	mul.lo.s32 	%r216, %r305, %r105;
	cvt.u64.u32 	%rd336, %r216;
	cvt.u64.u32 	%rd337, %r4;
	add.s64 	%rd338, %rd336, %rd337;
	shl.b64 	%rd339, %rd338, 2;
	add.s64 	%rd340, %rd1, %rd339;
	ld.global.f32 	%f318, [%rd340+16];
	fma.rn.f32 	%f462, %f317, %f318, %f462;
$L__BB0_57:
	setp.lt.u32 	%p41, %r7, 7;
	st.global.f32 	[%rd4+16], %f462;
	mov.b32 	%r309, 0;
	@%p41 bra 	$L__BB0_60;
	mov.b32 	%r307, 0;
$L__BB0_59:
	.pragma "nounroll";
	add.s32 	%r219, %r307, %r19;
	mul.wide.s32 	%rd341, %r219, 4;
	add.s64 	%rd342, %rd2, %rd341;
	ld.global.f32 	%f320, [%rd342];
	mul.lo.s32 	%r220, %r307, %r105;
	cvt.u64.u32 	%rd343, %r220;
	cvt.u64.u32 	%rd344, %r4;
	add.s64 	%rd345, %rd343, %rd344;
	shl.b64 	%rd346, %rd345, 2;
	add.s64 	%rd347, %rd1, %rd346;
	ld.global.f32 	%f321, [%rd347+20];
	fma.rn.f32 	%f322, %f320, %f321, %f462;
	ld.global.f32 	%f323, [%rd342+4];
	add.s32 	%r221, %r220, %r105;
	cvt.u64.u32 	%rd348, %r221;
	add.s64 	%rd349, %rd348, %rd344;
	shl.b64 	%rd350, %rd349, 2;
	add.s64 	%rd351, %rd1, %rd350;
	ld.global.f32 	%f324, [%rd351+20];
	fma.rn.f32 	%f325, %f323, %f324, %f322;
	ld.global.f32 	%f326, [%rd342+8];
	add.s32 	%r222, %r221, %r105;
	cvt.u64.u32 	%rd352, %r222;
	add.s64 	%rd353, %rd352, %rd344;
	shl.b64 	%rd354, %rd353, 2;
	add.s64 	%rd355, %rd1, %rd354;
	ld.global.f32 	%f327, [%rd355+20];
	fma.rn.f32 	%f328, %f326, %f327, %f325;
	ld.global.f32 	%f329, [%rd342+12];
	add.s32 	%r223, %r222, %r105;
	cvt.u64.u32 	%rd356, %r223;
	add.s64 	%rd357, %rd356, %rd344;
	shl.b64 	%rd358, %rd357, 2;
	add.s64 	%rd359, %rd1, %rd358;
	ld.global.f32 	%f330, [%rd359+20];
	fma.rn.f32 	%f331, %f329, %f330, %f328;
	ld.global.f32 	%f332, [%rd342+16];
	add.s32 	%r224, %r223, %r105;
	cvt.u64.u32 	%rd360, %r224;
	add.s64 	%rd361, %rd360, %rd344;
	shl.b64 	%rd362, %rd361, 2;
	add.s64 	%rd363, %rd1, %rd362;
	ld.global.f32 	%f333, [%rd363+20];
	fma.rn.f32 	%f334, %f332, %f333, %f331;
	ld.global.f32 	%f335, [%rd342+20];
	add.s32 	%r225, %r224, %r105;
	cvt.u64.u32 	%rd364, %r225;
	add.s64 	%rd365, %rd364, %rd344;
	shl.b64 	%rd366, %rd365, 2;
	add.s64 	%rd367, %rd1, %rd366;
	ld.global.f32 	%f336, [%rd367+20];
	fma.rn.f32 	%f337, %f335, %f336, %f334;
	ld.global.f32 	%f338, [%rd342+24];
	add.s32 	%r226, %r225, %r105;
	cvt.u64.u32 	%rd368, %r226;
	add.s64 	%rd369, %rd368, %rd344;
	shl.b64 	%rd370, %rd369, 2;
	add.s64 	%rd371, %rd1, %rd370;
	ld.global.f32 	%f339, [%rd371+20];
	fma.rn.f32 	%f340, %f338, %f339, %f337;
	ld.global.f32 	%f341, [%rd342+28];
	add.s32 	%r227, %r226, %r105;
	cvt.u64.u32 	%rd372, %r227;
	add.s64 	%rd373, %rd372, %rd344;
	shl.b64 	%rd374, %rd373, 2;
	add.s64 	%rd375, %rd1, %rd374;
	ld.global.f32 	%f342, [%rd375+20];
	fma.rn.f32 	%f462, %f341, %f342, %f340;
	add.s32 	%r307, %r307, 8;
	setp.ne.s32 	%p42, %r307, %r12;
	mov.u32 	%r309, %r12;
	@%p42 bra 	$L__BB0_59;
$L__BB0_60:
	setp.eq.s32 	%p43, %r8, 0;
	@%p43 bra 	$L__BB0_68;
	setp.lt.u32 	%p44, %r9, 3;
	@%p44 bra 	$L__BB0_63;
	add.s32 	%r228, %r309, %r19;
	mul.wide.s32 	%rd376, %r228, 4;
	add.s64 	%rd377, %rd2, %rd376;
	ld.global.f32 	%f344, [%rd377];
	mul.lo.s32 	%r229, %r309, %r105;
	cvt.u64.u32 	%rd378, %r229;
	cvt.u64.u32 	%rd379, %r4;
	add.s64 	%rd380, %rd378, %rd379;
	shl.b64 	%rd381, %rd380, 2;
	add.s64 	%rd382, %rd1, %rd381;
	ld.global.f32 	%f345, [%rd382+20];
	fma.rn.f32 	%f346, %f344, %f345, %f462;
	ld.global.f32 	%f347, [%rd377+4];
	add.s32 	%r230, %r229, %r105;
	cvt.u64.u32 	%rd383, %r230;
	add.s64 	%rd384, %rd383, %rd379;
	shl.b64 	%rd385, %rd384, 2;
	add.s64 	%rd386, %rd1, %rd385;
	ld.global.f32 	%f348, [%rd386+20];
	fma.rn.f32 	%f349, %f347, %f348, %f346;
	ld.global.f32 	%f350, [%rd377+8];
	add.s32 	%r231, %r230, %r105;
	cvt.u64.u32 	%rd387, %r231;
	add.s64 	%rd388, %rd387, %rd379;
	shl.b64 	%rd389, %rd388, 2;
	add.s64 	%rd390, %rd1, %rd389;
	ld.global.f32 	%f351, [%rd390+20];
	fma.rn.f32 	%f352, %f350, %f351, %f349;
	ld.global.f32 	%f353, [%rd377+12];
	add.s32 	%r232, %r231, %r105;
	cvt.u64.u32 	%rd391, %r232;
	add.s64 	%rd392, %rd391, %rd379;
	shl.b64 	%rd393, %rd392, 2;
	add.s64 	%rd394, %rd1, %rd393;
	ld.global.f32 	%f354, [%rd394+20];
	fma.rn.f32 	%f462, %f353, %f354, %f352;
	add.s32 	%r309, %r309, 4;
$L__BB0_63:
	setp.eq.s32 	%p45, %r10, 0;
	@%p45 bra 	$L__BB0_68;
	setp.eq.s32 	%p46, %r11, 0;
	@%p46 bra 	$L__BB0_66;
	add.s32 	%r233, %r309, %r19;
	mul.wide.s32 	%rd395, %r233, 4;
	add.s64 	%rd396, %rd2, %rd395;
	ld.global.f32 	%f356, [%rd396];
	mul.lo.s32 	%r234, %r309, %r105;
	cvt.u64.u32 	%rd397, %r234;
	cvt.u64.u32 	%rd398, %r4;
	add.s64 	%rd399, %rd397, %rd398;
	shl.b64 	%rd400, %rd399, 2;
	add.s64 	%rd401, %rd1, %rd400;
	ld.global.f32 	%f357, [%rd401+20];
	fma.rn.f32 	%f358, %f356, %f357, %f462;
	ld.global.f32 	%f359, [%rd396+4];
	add.s32 	%r235, %r234, %r105;
	cvt.u64.u32 	%rd402, %r235;
	add.s64 	%rd403, %rd402, %rd398;
	shl.b64 	%rd404, %rd403, 2;
	add.s64 	%rd405, %rd1, %rd404;
	ld.global.f32 	%f360, [%rd405+20];
	fma.rn.f32 	%f462, %f359, %f360, %f358;
	add.s32 	%r309, %r309, 2;
$L__BB0_66:
	setp.eq.s32 	%p47, %r13, 0;
	@%p47 bra 	$L__BB0_68;
	add.s32 	%r236, %r309, %r19;
	mul.wide.s32 	%rd406, %r236, 4;
	add.s64 	%rd407, %rd2, %rd406;
	ld.global.f32 	%f361, [%rd407];
	mul.lo.s32 	%r237, %r309, %r105;
	cvt.u64.u32 	%rd408, %r237;
	cvt.u64.u32 	%rd409, %r4;
	add.s64 	%rd410, %rd408, %rd409;
	shl.b64 	%rd411, %rd410, 2;
	add.s64 	%rd412, %rd1, %rd411;
	ld.global.f32 	%f362, [%rd412+20];
	fma.rn.f32 	%f462, %f361, %f362, %f462;
$L__BB0_68:
	setp.lt.u32 	%p48, %r7, 7;
	st.global.f32 	[%rd4+20], %f462;
	mov.b32 	%r313, 0;
	@%p48 bra 	$L__BB0_71;
	mov.b32 	%r311, 0;
$L__BB0_70:
	.pragma "nounroll";
	add.s32 	%r240, %r311, %r19;
	mul.wide.s32 	%rd413, %r240, 4;
	add.s64 	%rd414, %rd2, %rd413;
	ld.global.f32 	%f364, [%rd414];
	mul.lo.s32 	%r241, %r311, %r105;
	cvt.u64.u32 	%rd415, %r241;
	cvt.u64.u32 	%rd416, %r4;
	add.s64 	%rd417, %rd415, %rd416;
	shl.b64 	%rd418, %rd417, 2;
	add.s64 	%rd419, %rd1, %rd418;
	ld.global.f32 	%f365, [%rd419+24];
	fma.rn.f32 	%f366, %f364, %f365, %f462;
	ld.global.f32 	%f367, [%rd414+4];
	add.s32 	%r242, %r241, %r105;
	cvt.u64.u32 	%rd420, %r242;
	add.s64 	%rd421, %rd420, %rd416;
	shl.b64 	%rd422, %rd421, 2;
	add.s64 	%rd423, %rd1, %rd422;
	ld.global.f32 	%f368, [%rd423+24];
	fma.rn.f32 	%f369, %f367, %f368, %f366;
	ld.global.f32 	%f370, [%rd414+8];
	add.s32 	%r243, %r242, %r105;
	cvt.u64.u32 	%rd424, %r243;
	add.s64 	%rd425, %rd424, %rd416;
	shl.b64 	%rd426, %rd425, 2;
	add.s64 	%rd427, %rd1, %rd426;
	ld.global.f32 	%f371, [%rd427+24];
	fma.rn.f32 	%f372, %f370, %f371, %f369;
	ld.global.f32 	%f373, [%rd414+12];
	add.s32 	%r244, %r243, %r105;
	cvt.u64.u32 	%rd428, %r244;
	add.s64 	%rd429, %rd428, %rd416;
	shl.b64 	%rd430, %rd429, 2;
	add.s64 	%rd431, %rd1, %rd430;
	ld.global.f32 	%f374, [%rd431+24];
	fma.rn.f32 	%f375, %f373, %f374, %f372;
	ld.global.f32 	%f376, [%rd414+16];
	add.s32 	%r245, %r244, %r105;
	cvt.u64.u32 	%rd432, %r245;
	add.s64 	%rd433, %rd432, %rd416;
	shl.b64 	%rd434, %rd433, 2;
	add.s64 	%rd435, %rd1, %rd434;
	ld.global.f32 	%f377, [%rd435+24];
	fma.rn.f32 	%f378, %f376, %f377, %f375;
	ld.global.f32 	%f379, [%rd414+20];
	add.s32 	%r246, %r245, %r105;
	cvt.u64.u32 	%rd436, %r246;
	add.s64 	%rd437, %rd436, %rd416;
	shl.b64 	%rd438, %rd437, 2;
	add.s64 	%rd439, %rd1, %rd438;
	ld.global.f32 	%f380, [%rd439+24];
	fma.rn.f32 	%f381, %f379, %f380, %f378;
	ld.global.f32 	%f382, [%rd414+24];
	add.s32 	%r247, %r246, %r105;
	cvt.u64.u32 	%rd440, %r247;
	add.s64 	%rd441, %rd440, %rd416;
	shl.b64 	%rd442, %rd441, 2;
	add.s64 	%rd443, %rd1, %rd442;
	ld.global.f32 	%f383, [%rd443+24];
	fma.rn.f32 	%f384, %f382, %f383, %f381;
	ld.global.f32 	%f385, [%rd414+28];
	add.s32 	%r248, %r247, %r105;
	cvt.u64.u32 	%rd444, %r248;
	add.s64 	%rd445, %rd444, %rd416;
	shl.b64 	%rd446, %rd445, 2;
	add.s64 	%rd447, %rd1, %rd446;
	ld.global.f32 	%f386, [%rd447+24];
	fma.rn.f32 	%f462, %f385, %f386, %f384;
	add.s32 	%r311, %r311, 8;
	setp.ne.s32 	%p49, %r311, %r12;
	mov.u32 	%r313, %r12;
	@%p49 bra 	$L__BB0_70;
$L__BB0_71:
	setp.eq.s32 	%p50, %r8, 0;
	@%p50 bra 	$L__BB0_79;
	setp.lt.u32 	%p51, %r9, 3;
	@%p51 bra 	$L__BB0_74;
	add.s32 	%r249, %r313, %r19;
	mul.wide.s32 	%rd448, %r249, 4;
	add.s64 	%rd449, %rd2, %rd448;
	ld.global.f32 	%f388, [%rd449];
	mul.lo.s32 	%r250, %r313, %r105;
	cvt.u64.u32 	%rd450, %r250;
	cvt.u64.u32 	%rd451, %r4;
	add.s64 	%rd452, %rd450, %rd451;
	shl.b64 	%rd453, %rd452, 2;
	add.s64 	%rd454, %rd1, %rd453;
	ld.global.f32 	%f389, [%rd454+24];
	fma.rn.f32 	%f390, %f388, %f389, %f462;
	ld.global.f32 	%f391, [%rd449+4];
	add.s32 	%r251, %r250, %r105;
	cvt.u64.u32 	%rd455, %r251;
	add.s64 	%rd456, %rd455, %rd451;
	shl.b64 	%rd457, %rd456, 2;
	add.s64 	%rd458, %rd1, %rd457;
	ld.global.f32 	%f392, [%rd458+24];
	fma.rn.f32 	%f393, %f391, %f392, %f390;
	ld.global.f32 	%f394, [%rd449+8];
	add.s32 	%r252, %r251, %r105;
	cvt.u64.u32 	%rd459, %r252;
	add.s64 	%rd460, %rd459, %rd451;
	shl.b64 	%rd461, %rd460, 2;
	add.s64 	%rd462, %rd1, %rd461;
	ld.global.f32 	%f395, [%rd462+24];
	fma.rn.f32 	%f396, %f394, %f395, %f393;
	ld.global.f32 	%f397, [%rd449+12];
	add.s32 	%r253, %r252, %r105;
	cvt.u64.u32 	%rd463, %r253;
	add.s64 	%rd464, %rd463, %rd451;
	shl.b64 	%rd465, %rd464, 2;
	add.s64 	%rd466, %rd1, %rd465;
	ld.global.f32 	%f398, [%rd466+24];
	fma.rn.f32 	%f462, %f397, %f398, %f396;
	add.s32 	%r313, %r313, 4;
$L__BB0_74:
	setp.eq.s32 	%p52, %r10, 0;
	@%p52 bra 	$L__BB0_79;
	setp.eq.s32 	%p53, %r11, 0;
	@%p53 bra 	$L__BB0_77;
	add.s32 	%r254, %r313, %r19;
	mul.wide.s32 	%rd467, %r254, 4;
	add.s64 	%rd468, %rd2, %rd467;
	ld.global.f32 	%f400, [%rd468];
	mul.lo.s32 	%r255, %r313, %r105;
	cvt.u64.u32 	%rd469, %r255;
	cvt.u64.u32 	%rd470, %r4;
	add.s64 	%rd471, %rd469, %rd470;
	shl.b64 	%rd472, %rd471, 2;
	add.s64 	%rd473, %rd1, %rd472;
	ld.global.f32 	%f401, [%rd473+24];
	fma.rn.f32 	%f402, %f400, %f401, %f462;
	ld.global.f32 	%f403, [%rd468+4];
	add.s32 	%r256, %r255, %r105;
	cvt.u64.u32 	%rd474, %r256;
	add.s64 	%rd475, %rd474, %rd470;
	shl.b64 	%rd476, %rd475, 2;
	add.s64 	%rd477, %rd1, %rd476;
	ld.global.f32 	%f404, [%rd477+24];
	fma.rn.f32 	%f462, %f403, %f404, %f402;
	add.s32 	%r313, %r313, 2;
$L__BB0_77:
	setp.eq.s32 	%p54, %r13, 0;
	@%p54 bra 	$L__BB0_79;
	add.s32 	%r257, %r313, %r19;
	mul.wide.s32 	%rd478, %r257, 4;
	add.s64 	%rd479, %rd2, %rd478;
	ld.global.f32 	%f405, [%rd479];
	mul.lo.s32 	%r258, %r313, %r105;
	cvt.u64.u32 	%rd480, %r258;
	cvt.u64.u32 	%rd481, %r4;
	add.s64 	%rd482, %rd480, %rd481;
	shl.b64 	%rd483, %rd482, 2;
	add.s64 	%rd484, %rd1, %rd483;
	ld.global.f32 	%f406, [%rd484+24];
	fma.rn.f32 	%f462, %f405, %f406, %f462;
$L__BB0_79:
	setp.lt.u32 	%p55, %r7, 7;
	st.global.f32 	[%rd4+24], %f462;
	mov.b32 	%r317, 0;
	@%p55 bra 	$L__BB0_82;
	mov.b32 	%r315, 0;
$L__BB0_81:
	.pragma "nounroll";
	add.s32 	%r261, %r315, %r19;
	mul.wide.s32 	%rd485, %r261, 4;
	add.s64 	%rd486, %rd2, %rd485;
	ld.global.f32 	%f408, [%rd486];
	mul.lo.s32 	%r262, %r315, %r105;
	cvt.u64.u32 	%rd487, %r262;
	cvt.u64.u32 	%rd488, %r4;
	add.s64 	%rd489, %rd487, %rd488;
	shl.b64 	%rd490, %rd489, 2;
	add.s64 	%rd491, %rd1, %rd490;
	ld.global.f32 	%f409, [%rd491+28];
	fma.rn.f32 	%f410, %f408, %f409, %f462;
	ld.global.f32 	%f411, [%rd486+4];
	add.s32 	%r263, %r262, %r105;
	cvt.u64.u32 	%rd492, %r263;
	add.s64 	%rd493, %rd492, %rd488;
	shl.b64 	%rd494, %rd493, 2;
	add.s64 	%rd495, %rd1, %rd494;
	ld.global.f32 	%f412, [%rd495+28];
	fma.rn.f32 	%f413, %f411, %f412, %f410;
	ld.global.f32 	%f414, [%rd486+8];
	add.s32 	%r264, %r263, %r105;
	cvt.u64.u32 	%rd496, %r264;
	add.s64 	%rd497, %rd496, %rd488;
	shl.b64 	%rd498, %rd497, 2;
	add.s64 	%rd499, %rd1, %rd498;
	ld.global.f32 	%f415, [%rd499+28];
	fma.rn.f32 	%f416, %f414, %f415, %f413;
	ld.global.f32 	%f417, [%rd486+12];
	add.s32 	%r265, %r264, %r105;
	cvt.u64.u32 	%rd500, %r265;
	add.s64 	%rd501, %rd500, %rd488;
	shl.b64 	%rd502, %rd501, 2;
	add.s64 	%rd503, %rd1, %rd502;
	ld.global.f32 	%f418, [%rd503+28];
	fma.rn.f32 	%f419, %f417, %f418, %f416;
	ld.global.f32 	%f420, [%rd486+16];
	add.s32 	%r266, %r265, %r105;
	cvt.u64.u32 	%rd504, %r266;
	add.s64 	%rd505, %rd504, %rd488;
	shl.b64 	%rd506, %rd505, 2;
	add.s64 	%rd507, %rd1, %rd506;
	ld.global.f32 	%f421, [%rd507+28];
	fma.rn.f32 	%f422, %f420, %f421, %f419;
	ld.global.f32 	%f423, [%rd486+20];
	add.s32 	%r267, %r266, %r105;
	cvt.u64.u32 	%rd508, %r267;
	add.s64 	%rd509, %rd508, %rd488;
	shl.b64 	%rd510, %rd509, 2;
	add.s64 	%rd511, %rd1, %rd510;
	ld.global.f32 	%f424, [%rd511+28];
	fma.rn.f32 	%f425, %f423, %f424, %f422;
	ld.global.f32 	%f426, [%rd486+24];
	add.s32 	%r268, %r267, %r105;
	cvt.u64.u32 	%rd512, %r268;
	add.s64 	%rd513, %rd512, %rd488;
	shl.b64 	%rd514, %rd513, 2;
	add.s64 	%rd515, %rd1, %rd514;
	ld.global.f32 	%f427, [%rd515+28];
	fma.rn.f32 	%f428, %f426, %f427, %f425;
	ld.global.f32 	%f429, [%rd486+28];
	add.s32 	%r269, %r268, %r105;
	cvt.u64.u32 	%rd516, %r269;
	add.s64 	%rd517, %rd516, %rd488;
	shl.b64 	%rd518, %rd517, 2;
	add.s64 	%rd519, %rd1, %rd518;
	ld.global.f32 	%f430, [%rd519+28];
	fma.rn.f32 	%f462, %f429, %f430, %f428;
	add.s32 	%r315, %r315, 8;
	setp.ne.s32 	%p56, %r315, %r12;
	mov.u32 	%r317, %r12;
	@%p56 bra 	$L__BB0_81;
$L__BB0_82:
	setp.eq.s32 	%p57, %r8, 0;
	@%p57 bra 	$L__BB0_90;
	setp.lt.u32 	%p58, %r9, 3;
	@%p58 bra 	$L__BB0_85;
	add.s32 	%r270, %r317, %r19;
	mul.wide.s32 	%rd520, %r270, 4;
	add.s64 	%rd521, %rd2, %rd520;
	ld.global.f32 	%f432, [%rd521];
	mul.lo.s32 	%r271, %r317, %r105;
	cvt.u64.u32 	%rd522, %r271;
	add.s64 	%rd524, %rd522, %rd553;
	shl.b64 	%rd525, %rd524, 2;
	add.s64 	%rd526, %rd1, %rd525;
	ld.global.f32 	%f433, [%rd526+28];
	fma.rn.f32 	%f434, %f432, %f433, %f462;
	ld.global.f32 	%f435, [%rd521+4];
	add.s32 	%r272, %r271, %r105;
	cvt.u64.u32 	%rd527, %r272;
	add.s64 	%rd528, %rd527, %rd553;
	shl.b64 	%rd529, %rd528, 2;
	add.s64 	%rd530, %rd1, %rd529;
	ld.global.f32 	%f436, [%rd530+28];
	fma.rn.f32 	%f437, %f435, %f436, %f434;
	ld.global.f32 	%f438, [%rd521+8];
	add.s32 	%r273, %r272, %r105;
	cvt.u64.u32 	%rd531, %r273;
	add.s64 	%rd532, %rd531, %rd553;
	shl.b64 	%rd533, %rd532, 2;
	add.s64 	%rd534, %rd1, %rd533;
	ld.global.f32 	%f439, [%rd534+28];
	fma.rn.f32 	%f440, %f438, %f439, %f437;
	ld.global.f32 	%f441, [%rd521+12];
	add.s32 	%r274, %r273, %r105;
	cvt.u64.u32 	%rd535, %r274;
	add.s64 	%rd536, %rd535, %rd553;
	shl.b64 	%rd537, %rd536, 2;
	add.s64 	%rd538, %rd1, %rd537;
	ld.global.f32 	%f442, [%rd538+28];
	fma.rn.f32 	%f462, %f441, %f442, %f440;
	add.s32 	%r317, %r317, 4;
$L__BB0_85:
	setp.eq.s32 	%p59, %r10, 0;
	@%p59 bra 	$L__BB0_90;
	setp.eq.s32 	%p60, %r11, 0;
	@%p60 bra 	$L__BB0_88;
	add.s32 	%r275, %r317, %r19;
	mul.wide.s32 	%rd539, %r275, 4;
	add.s64 	%rd540, %rd2, %rd539;
	ld.global.f32 	%f444, [%rd540];
	mul.lo.s32 	%r276, %r317, %r105;
	cvt.u64.u32 	%rd541, %r276;
	add.s64 	%rd543, %rd541, %rd553;
	shl.b64 	%rd544, %rd543, 2;
	add.s64 	%rd545, %rd1, %rd544;
	ld.global.f32 	%f445, [%rd545+28];
	fma.rn.f32 	%f446, %f444, %f445, %f462;
	ld.global.f32 	%f447, [%rd540+4];
	add.s32 	%r277, %r276, %r105;
	cvt.u64.u32 	%rd546, %r277;
	add.s64 	%rd547, %rd546, %rd553;
	shl.b64 	%rd548, %rd547, 2;
	add.s64 	%rd549, %rd1, %rd548;
	ld.global.f32 	%f448, [%rd549+28];
	fma.rn.f32 	%f462, %f447, %f448, %f446;
	add.s32 	%r317, %r317, 2;
$L__BB0_88:
	setp.eq.s32 	%p61, %r13, 0;
	@%p61 bra 	$L__BB0_90;
	add.s32 	%r278, %r317, %r19;
	mul.wide.s32 	%rd550, %r278, 4;
	add.s64 	%rd551, %rd2, %rd550;
	ld.global.f32 	%f449, [%rd551];
	mul.lo.s32 	%r279, %r317, %r105;
	cvt.u64.u32 	%rd552, %r279;
	add.s64 	%rd554, %rd552, %rd553;
	shl.b64 	%rd555, %rd554, 2;
	add.s64 	%rd556, %rd1, %rd555;
	ld.global.f32 	%f450, [%rd556+28];
	fma.rn.f32 	%f462, %f449, %f450, %f462;
$L__BB0_90:
	st.global.f32 	[%rd4+28], %f462;
	add.s32 	%r280, %r18, 1;
	setp.eq.s32 	%p62, %r18, %r6;
	@%p62 bra 	$L__BB0_96;
	bra.uni 	$L__BB0_2;
$L__BB0_91:
	max.s32 	%r111, %r5, %r280;
	add.s32 	%r100, %r111, 1;
	sub.s32 	%r112, %r100, %r280;
	and.b32  	%r113, %r112, 1;
	setp.eq.b32 	%p2, %r113, 1;
	not.pred 	%p3, %p2;
	mov.u32 	%r323, %r280;
	@%p3 bra 	$L__BB0_93;
	mad.lo.s32 	%r114, %r280, %r105, %r4;
	mul.wide.s32 	%rd8, %r114, 4;
	add.s64 	%rd9, %rd3, %rd8;
	mov.b32 	%r115, 0;
	st.global.u32 	[%rd9], %r115;
	st.global.u32 	[%rd9+4], %r115;
	st.global.u32 	[%rd9+8], %r115;
	st.global.u32 	[%rd9+12], %r115;
	st.global.u32 	[%rd9+16], %r115;
	st.global.u32 	[%rd9+20], %r115;
	st.global.u32 	[%rd9+24], %r115;
	st.global.u32 	[%rd9+28], %r115;
	add.s32 	%r323, %r280, 1;
$L__BB0_93:
	setp.gt.s32 	%p4, %r280, 2147483640;
	@%p4 bra 	$L__BB0_96;
	mul.wide.s32 	%rd12, %r105, 4;
$L__BB0_95:
	mad.lo.s32 	%r116, %r323, %r105, %r4;
	mul.wide.s32 	%rd10, %r116, 4;
	add.s64 	%rd11, %rd3, %rd10;
	mov.b32 	%r117, 0;
	st.global.u32 	[%rd11], %r117;
	st.global.u32 	[%rd11+4], %r117;
	st.global.u32 	[%rd11+8], %r117;
	st.global.u32 	[%rd11+12], %r117;
	st.global.u32 	[%rd11+16], %r117;
	st.global.u32 	[%rd11+20], %r117;
	st.global.u32 	[%rd11+24], %r117;
	st.global.u32 	[%rd11+28], %r117;
	add.s64 	%rd13, %rd11, %rd12;
	st.global.u32 	[%rd13], %r117;
	st.global.u32 	[%rd13+4], %r117;
	st.global.u32 	[%rd13+8], %r117;
	st.global.u32 	[%rd13+12], %r117;
	st.global.u32 	[%rd13+16], %r117;
	st.global.u32 	[%rd13+20], %r117;
	st.global.u32 	[%rd13+24], %r117;
	st.global.u32 	[%rd13+28], %r117;
	add.s32 	%r323, %r323, 2;
	setp.ne.s32 	%p5, %r323, %r100;
	@%p5 bra 	$L__BB0_95;
$L__BB0_96:
	ret;

}


// ===== COMPILED SASS (sm_100) =====

	.target	sm_100

	.elftype	@"ET_EXEC"


//--------------------- .note.nv.tkinfo           --------------------------
	.section	.note.nv.tkinfo,"",@"SHT_NOTE"
	.sectionflags	@"SHF_NOTE_NV_TKINFO"
	.tkinfo
        /*0018*/ 	.word	0x00000002
        /*0030*/ 	.string	""
        /*0030*/ 	.string	"ptxas"
        /*0030*/ 	.string	"Cuda compilation tools, release 13.0, V13.0.88"
        /*0030*/ 	.string	"Build cuda_13.0.r13.0/compiler.36424714_0"
        /*0030*/ 	.string	"-arch sm_100 -m 64 "



//--------------------- .note.nv.cuinfo           --------------------------
	.section	.note.nv.cuinfo,"",@"SHT_NOTE"
	.sectionflags	@"SHF_NOTE_NV_CUINFO"
        /*0018*/ 	.short	0x0002
        /*001a*/ 	.short	0x0064
        /*001c*/ 	.short	0x0082
	.zero		2


//--------------------- .nv.info                  --------------------------
	.section	.nv.info,"",@"SHT_CUDA_INFO"
	.align	4


	//----- nvinfo : EIATTR_REGCOUNT
	.align		4
        /*0000*/ 	.byte	0x04, 0x2f
        /*0002*/ 	.short	(.L_1 - .L_0)
	.align		4
.L_0:
        /*0004*/ 	.word	index@(_Z6matmulPfS_S_i)
        /*0008*/ 	.word	0x00000020


	//----- nvinfo : EIATTR_FRAME_SIZE
	.align		4
.L_1:
        /*000c*/ 	.byte	0x04, 0x11
        /*000e*/ 	.short	(.L_3 - .L_2)
	.align		4
.L_2:
        /*0010*/ 	.word	index@(_Z6matmulPfS_S_i)
        /*0014*/ 	.word	0x00000000


	//----- nvinfo : EIATTR_MIN_STACK_SIZE
	.align		4
.L_3:
        /*0018*/ 	.byte	0x04, 0x12
        /*001a*/ 	.short	(.L_5 - .L_4)
	.align		4
.L_4:
        /*001c*/ 	.word	index@(_Z6matmulPfS_S_i)
        /*0020*/ 	.word	0x00000000
.L_5:


//--------------------- .nv.compat                --------------------------
	.section	.nv.compat,"",@"SHT_CUDA_COMPAT_INFO"
	.align	4
        /*0000*/ 	.byte	0x02, 0x09, 0x00, 0x00, 0x02, 0x02, 0x01, 0x00, 0x02, 0x05, 0x05, 0x00, 0x03, 0x07, 0x01, 0x01
        /*0010*/ 	.byte	0x02, 0x03, 0x00, 0x00, 0x02, 0x06, 0x01, 0x00, 0x04, 0x0b, 0x08, 0x00, 0x09, 0x00, 0x00, 0x00
        /*0020*/ 	.byte	0x00, 0x00, 0x00, 0x00


//--------------------- .nv.info._Z6matmulPfS_S_i --------------------------
	.section	.nv.info._Z6matmulPfS_S_i,"",@"SHT_CUDA_INFO"
	.sectionflags	@""
	.align	4


	//----- nvinfo : EIATTR_CUDA_API_VERSION
	.align		4
        /*0000*/ 	.byte	0x04, 0x37
        /*0002*/ 	.short	(.L_7 - .L_6)
.L_6:
        /*0004*/ 	.word	0x00000082


	//----- nvinfo : EIATTR_KPARAM_INFO
	.align		4
.L_7:
        /*0008*/ 	.byte	0x04, 0x17
        /*000a*/ 	.short	(.L_9 - .L_8)
.L_8:
        /*000c*/ 	.word	0x00000000
        /*0010*/ 	.short	0x0003
        /*0012*/ 	.short	0x0018
        /*0014*/ 	.byte	0x00, 0xf0, 0x11, 0x00


	//----- nvinfo : EIATTR_KPARAM_INFO
	.align		4
.L_9:
        /*0018*/ 	.byte	0x04, 0x17
        /*001a*/ 	.short	(.L_11 - .L_10)
.L_10:
        /*001c*/ 	.word	0x00000000
        /*0020*/ 	.short	0x0002
        /*0022*/ 	.short	0x0010
        /*0024*/ 	.byte	0x00, 0xf5, 0x21, 0x00


	//----- nvinfo : EIATTR_KPARAM_INFO
	.align		4
.L_11:
        /*0028*/ 	.byte	0x04, 0x17
        /*002a*/ 	.short	(.L_13 - .L_12)
.L_12:
        /*002c*/ 	.word	0x00000000
        /*0030*/ 	.short	0x0001
        /*0032*/ 	.short	0x0008
        /*0034*/ 	.byte	0x00, 0xf5, 0x21, 0x00


	//----- nvinfo : EIATTR_KPARAM_INFO
	.align		4
.L_13:
        /*0038*/ 	.byte	0x04, 0x17
        /*003a*/ 	.short	(.L_15 - .L_14)
.L_14:
        /*003c*/ 	.word	0x00000000
        /*0040*/ 	.short	0x0000
        /*0042*/ 	.short	0x0000
        /*0044*/ 	.byte	0x00, 0xf5, 0x21, 0x00


	//----- nvinfo : EIATTR_SPARSE_MMA_MASK
	.align		4
.L_15:
        /*0048*/ 	.byte	0x03, 0x50
        /*004a*/ 	.short	0x0000


	//----- nvinfo : EIATTR_MAXREG_COUNT
	.align		4
        /*004c*/ 	.byte	0x03, 0x1b
        /*004e*/ 	.short	0x00ff


	//----- nvinfo : EIATTR_MERCURY_ISA_VERSION
	.align		4
        /*0050*/ 	.byte	0x03, 0x5f
        /*0052*/ 	.short	0x0101


	//----- nvinfo : EIATTR_VRC_CTA_INIT_COUNT
	.align		4
        /*0054*/ 	.byte	0x02, 0x4a
	.zero		1
	.zero		1


	//----- nvinfo : EIATTR_EXIT_INSTR_OFFSETS
	.align		4
        /*0058*/ 	.byte	0x04, 0x1c
        /*005a*/ 	.short	(.L_17 - .L_16)


	//   ....[0]....
.L_16:
        /*005c*/ 	.word	0x00004ee0


	//   ....[1]....
        /*0060*/ 	.word	0x00005070


	//   ....[2]....
        /*0064*/ 	.word	0x000051f0


	//----- nvinfo : EIATTR_CRS_STACK_SIZE
	.align		4
.L_17:
        /*0068*/ 	.byte	0x04, 0x1e
        /*006a*/ 	.short	(.L_19 - .L_18)
.L_18:
        /*006c*/ 	.word	0x00000000


	//----- nvinfo : EIATTR_CBANK_PARAM_SIZE
	.align		4
.L_19:
        /*0070*/ 	.byte	0x03, 0x19
        /*0072*/ 	.short	0x001c


	//----- nvinfo : EIATTR_PARAM_CBANK
	.align		4
        /*0074*/ 	.byte	0x04, 0x0a
        /*0076*/ 	.short	(.L_21 - .L_20)
	.align		4
.L_20:
        /*0078*/ 	.word	index@(.nv.constant0._Z6matmulPfS_S_i)
        /*007c*/ 	.short	0x0380
        /*007e*/ 	.short	0x001c


	//----- nvinfo : EIATTR_SW_WAR
	.align		4
.L_21:
        /*0080*/ 	.byte	0x04, 0x36
        /*0082*/ 	.short	(.L_23 - .L_22)
.L_22:
        /*0084*/ 	.word	0x00000008
.L_23:


//--------------------- .nv.callgraph             --------------------------
	.section	.nv.callgraph,"",@"SHT_CUDA_CALLGRAPH"
	.align	4
	.sectionentsize	8
	.align		4
        /*0000*/ 	.word	0x00000000
	.align		4
        /*0004*/ 	.word	0xffffffff
	.align		4
        /*0008*/ 	.word	0x00000000
	.align		4
        /*000c*/ 	.word	0xfffffffe
	.align		4
        /*0010*/ 	.word	0x00000000
	.align		4
        /*0014*/ 	.word	0xfffffffd
	.align		4
        /*0018*/ 	.word	0x00000000
	.align		4
        /*001c*/ 	.word	0xfffffffc


//--------------------- .text._Z6matmulPfS_S_i    --------------------------
	.section	.text._Z6matmulPfS_S_i,"ax",@progbits
	.align	128
        .global         _Z6matmulPfS_S_i
        .type           _Z6matmulPfS_S_i,@function
        .size           _Z6matmulPfS_S_i,(.L_x_45 - _Z6matmulPfS_S_i)
        .other          _Z6matmulPfS_S_i,@"STO_CUDA_ENTRY STV_DEFAULT"
_Z6matmulPfS_S_i:
.text._Z6matmulPfS_S_i:
[----:B------:R-:W-:Y:S01]  /*0000*/  LDC R1, c[0x0][0x37c] ;  /* 0x0000df00ff017b82 */ /* 0x000fe20000000800 */
[----:B------:R-:W0:Y:S07]  /*0010*/  S2R R0, SR_TID.X ;  /* 0x0000000000007919 */ /* 0x000e2e0000002100 */
[----:B------:R-:W1:Y:S01]  /*0020*/  S2UR UR5, SR_CTAID.Y ;  /* 0x00000000000579c3 */ /* 0x000e620000002600 */
[----:B------:R-:W2:Y:S01]  /*0030*/  LDCU UR12, c[0x0][0x398] ;  /* 0x00007300ff0c77ac */ /* 0x000ea20008000800 */
[----:B------:R-:W0:Y:S01]  /*0040*/  S2R R3, SR_CTAID.X ;  /* 0x0000000000037919 */ /* 0x000e220000002500 */
[----:B------:R-:W0:Y:S01]  /*0050*/  LDCU UR6, c[0x0][0x360] ;  /* 0x00006c00ff0677ac */ /* 0x000e220008000800 */
[----:B------:R-:W3:Y:S01]  /*0060*/  S2R R4, SR_TID.Y ;  /* 0x0000000000047919 */ /* 0x000ee20000002200 */
[----:B------:R-:W1:Y:S01]  /*0070*/  LDCU UR4, c[0x0][0x364] ;  /* 0x00006c80ff0477ac */ /* 0x000e620008000800 */
[----:B------:R-:W4:Y:S01]  /*0080*/  LDCU.64 UR8, c[0x0][0x358] ;  /* 0x00006b00ff0877ac */ /* 0x000f220008000a00 */
[----:B--2---:R-:W-:-:S02]  /*0090*/  UISETP.GE.AND UP0, UPT, UR12, 0x1, UPT ;  /* 0x000000010c00788c */ /* 0x004fc4000bf06270 */
[----:B-1----:R-:W-:Y:S01]  /*00a0*/  UIMAD UR4, UR4, UR5, URZ ;  /* 0x00000005040472a4 */ /* 0x002fe2000f8e02ff */
[----:B0-----:R-:W-:-:S04]  /*00b0*/  IMAD R0, R3, UR6, R0 ;  /* 0x0000000603007c24 */ /* 0x001fc8000f8e0200 */
[----:B------:R-:W-:Y:S02]  /*00c0*/  VIADD R5, R0, 0x7 ;  /* 0x0000000700057836 */ /* 0x000fe40000000000 */
[----:B---3--:R-:W-:Y:S01]  /*00d0*/  VIADD R3, R4, UR4 ;  /* 0x0000000404037c36 */ /* 0x008fe20008000000 */
[----:B----4-:R-:W-:Y:S06]  /*00e0*/  BRA.U !UP0, `(.L_x_0) ;  /* 0x0000004d08887547 */ /* 0x010fec000b800000 */
[----:B------:R-:W-:Y:S01]  /*00f0*/  IMAD.U32 R6, RZ, RZ, UR12 ;  /* 0x0000000cff067e24 */ /* 0x000fe2000f8e00ff */
[----:B------:R-:W-:Y:S01]  /*0100*/  VIMNMX R5, PT, PT, R5, R0, !PT ;  /* 0x0000000005057248 */ /* 0x000fe20007fe0100 */
[----:B------:R-:W-:Y:S01]  /*0110*/  IMAD.MOV.U32 R10, RZ, RZ, RZ ;  /* 0x000000ffff0a7224 */ /* 0x000fe200078e00ff */
[----:B------:R-:W-:Y:S02]  /*0120*/  ULOP3.LUT UR7, UR12, 0x7, URZ, 0xc0, !UPT ;  /* 0x000000070c077892 */ /* 0x000fe4000f8ec0ff */
[C---:B------:R-:W-:Y:S01]  /*0130*/  IADD3 R4, PT, PT, R6.reuse, UR4, R4 ;  /* 0x0000000406047c10 */ /* 0x040fe2000fffe004 */
[----:B------:R-:W-:Y:S01]  /*0140*/  IMAD R6, R6, 0x3, R3 ;  /* 0x0000000306067824 */ /* 0x000fe200078e0203 */
[----:B------:R-:W-:Y:S02]  /*0150*/  ULOP3.LUT UR10, UR12, 0x3, URZ, 0xc0, !UPT ;  /* 0x000000030c0a7892 */ /* 0x000fe4000f8ec0ff */
[----:B------:R-:W-:Y:S02]  /*0160*/  ULOP3.LUT UR5, UR12, 0x7ffffff8, URZ, 0xc0, !UPT ;  /* 0x7ffffff80c057892 */ /* 0x000fe4000f8ec0ff */
[----:B------:R-:W-:-:S12]  /*0170*/  ULOP3.LUT UR11, UR12, 0x1, URZ, 0xc0, !UPT ;  /* 0x000000010c0b7892 */ /* 0x000fd8000f8ec0ff */
.L_x_40:
[----:B------:R-:W0:Y:S01]  /*0180*/  LDCU UR4, c[0x0][0x398] ;  /* 0x00007300ff0477ac */ /* 0x000e220008000800 */
[----:B------:R-:W-:Y:S01]  /*0190*/  HFMA2 R2, -RZ, RZ, 0, 0 ;  /* 0x00000000ff027431 */ /* 0x000fe200000001ff */
[----:B-1----:R-:W1:Y:S01]  /*01a0*/  LDCU UR12, c[0x0][0x398] ;  /* 0x00007300ff0c77ac */ /* 0x002e620008000800 */
[----:B0-----:R-:W-:-:S04]  /*01b0*/  UIADD3 UR4, UPT, UPT, UR4, -0x1, URZ ;  /* 0xffffffff04047890 */ /* 0x001fc8000fffe0ff */
[----:B------:R-:W-:Y:S01]  /*01c0*/  UISETP.GE.U32.AND UP0, UPT, UR4, 0x7, UPT ;  /* 0x000000070400788c */ /* 0x000fe2000bf06070 */
[----:B-1----:R-:W-:-:S08]  /*01d0*/  IMAD R8, R0, UR12, RZ ;  /* 0x0000000c00087c24 */ /* 0x002fd0000f8e02ff */
[----:B--234-:R-:W-:Y:S05]  /*01e0*/  BRA.U !UP0, `(.L_x_1) ;  /* 0x00000005080c7547 */ /* 0x01cfea000b800000 */
[----:B------:R-:W-:Y:S01]  /*01f0*/  IMAD.U32 R12, RZ, RZ, UR12 ;  /* 0x0000000cff0c7e24 */ /* 0x000fe2000f8e00ff */
[----:B------:R-:W-:Y:S01]  /*0200*/  MOV R20, UR12 ;  /* 0x0000000c00147c02 */ /* 0x000fe20008000f00 */
[----:B------:R-:W-:Y:S01]  /*0210*/  IMAD.U32 R14, RZ, RZ, UR12 ;  /* 0x0000000cff0e7e24 */ /* 0x000fe2000f8e00ff */
[----:B------:R-:W-:Y:S01]  /*0220*/  UIADD3 UR4, UPT, UPT, -UR5, URZ, URZ ;  /* 0x000000ff05047290 */ /* 0x000fe2000fffe1ff */
[----:B------:R-:W-:Y:S01]  /*0230*/  IMAD.U32 R16, RZ, RZ, UR12 ;  /* 0x0000000cff107e24 */ /* 0x000fe2000f8e00ff */
[----:B------:R-:W-:Y:S01]  /*0240*/  LEA R11, R12, R3, 0x1 ;  /* 0x000000030c0b7211 */ /* 0x000fe200078e08ff */
[----:B------:R-:W-:Y:S02]  /*0250*/  IMAD.U32 R18, RZ, RZ, UR12 ;  /* 0x0000000cff127e24 */ /* 0x000fe4000f8e00ff */
[----:B------:R-:W-:Y:S02]  /*0260*/  IMAD.MOV.U32 R2, RZ, RZ, R8 ;  /* 0x000000ffff027224 */ /* 0x000fe400078e0008 */
[----:B------:R-:W-:-:S02]  /*0270*/  IMAD.MOV.U32 R7, RZ, RZ, R3 ;  /* 0x000000ffff077224 */ /* 0x000fc400078e0003 */
[----:B------:R-:W-:Y:S02]  /*0280*/  IMAD.MOV.U32 R19, RZ, RZ, R6 ;  /* 0x000000ffff137224 */ /* 0x000fe400078e0006 */
[----:B------:R-:W-:Y:S02]  /*0290*/  IMAD.MOV.U32 R29, RZ, RZ, R4 ;  /* 0x000000ffff1d7224 */ /* 0x000fe400078e0004 */
[--C-:B------:R-:W-:Y:S02]  /*02a0*/  IMAD R27, R14, 0x4, R3.reuse ;  /* 0x000000040e1b7824 */ /* 0x100fe400078e0203 */
[--C-:B------:R-:W-:Y:S02]  /*02b0*/  IMAD R23, R16, 0x5, R3.reuse ;  /* 0x0000000510177824 */ /* 0x100fe400078e0203 */
[--C-:B------:R-:W-:Y:S02]  /*02c0*/  IMAD R25, R18, 0x6, R3.reuse ;  /* 0x0000000612197824 */ /* 0x100fe400078e0203 */
[----:B------:R-:W-:-:S07]  /*02d0*/  IMAD R9, R20, 0x7, R3 ;  /* 0x0000000714097824 */ /* 0x000fce00078e0203 */
.L_x_2:
[----:B------:R-:W0:Y:S08]  /*02e0*/  LDC.64 R12, c[0x0][0x388] ;  /* 0x0000e200ff0c7b82 */ /* 0x000e300000000a00 */
[----:B------:R-:W1:Y:S01]  /*02f0*/  LDC.64 R14, c[0x0][0x380] ;  /* 0x0000e000ff0e7b82 */ /* 0x000e620000000a00 */
[----:B0-----:R-:W-:-:S06]  /*0300*/  IMAD.WIDE.U32 R16, R7, 0x4, R12 ;  /* 0x0000000407107825 */ /* 0x001fcc00078e000c */
[----:B------:R-:W2:Y:S01]  /*0310*/  LDG.E R17, desc[UR8][R16.64] ;  /* 0x0000000810117981 */ /* 0x000ea2000c1e1900 */
[----:B-1----:R-:W-:-:S05]  /*0320*/  IMAD.WIDE R14, R2, 0x4, R14 ;  /* 0x00000004020e7825 */ /* 0x002fca00078e020e */
[----:B------:R-:W2:Y:S01]  /*0330*/  LDG.E R18, desc[UR8][R14.64] ;  /* 0x000000080e127981 */ /* 0x000ea2000c1e1900 */
[----:B------:R-:W-:-:S03]  /*0340*/  IMAD.WIDE.U32 R20, R29, 0x4, R12 ;  /* 0x000000041d147825 */ /* 0x000fc600078e000c */
[----:B------:R-:W3:Y:S04]  /*0350*/  LDG.E R22, desc[UR8][R14.64+0x4] ;  /* 0x000004080e167981 */ /* 0x000ee8000c1e1900 */
[----:B------:R-:W4:Y:S04]  /*0360*/  LDG.E R28, desc[UR8][R14.64+0x8] ;  /* 0x000008080e1c7981 */ /* 0x000f28000c1e1900 */
[----:B------:R-:W5:Y:S01]  /*0370*/  LDG.E R24, desc[UR8][R14.64+0xc] ;  /* 0x00000c080e187981 */ /* 0x000f62000c1e1900 */
[----:B--2---:R-:W-:Y:S01]  /*0380*/  FFMA R10, R18, R17, R10 ;  /* 0x00000011120a7223 */ /* 0x004fe2000000000a */
[----:B------:R-:W-:-:S02]  /*0390*/  IMAD.WIDE.U32 R16, R11, 0x4, R12 ;  /* 0x000000040b107825 */ /* 0x000fc400078e000c */
[----:B------:R0:W3:Y:S04]  /*03a0*/  LDG.E R18, desc[UR8][R20.64] ;  /* 0x0000000814127981 */ /* 0x0000e8000c1e1900 */
[----:B------:R-:W4:Y:S01]  /*03b0*/  LDG.E R17, desc[UR8][R16.64] ;  /* 0x0000000810117981 */ /* 0x000f22000c1e1900 */
[----:B0-----:R-:W-:-:S05]  /*03c0*/  IMAD.WIDE.U32 R20, R19, 0x4, R12 ;  /* 0x0000000413147825 */ /* 0x001fca00078e000c */
[----:B------:R0:W5:Y:S02]  /*03d0*/  LDG.E R26, desc[UR8][R20.64] ;  /* 0x00000008141a7981 */ /* 0x000164000c1e1900 */
[----:B0-----:R-:W-:-:S04]  /*03e0*/  IMAD.WIDE.U32 R20, R27, 0x4, R12 ;  /* 0x000000041b147825 */ /* 0x001fc800078e000c */
[----:B---3--:R-:W-:Y:S02]  /*03f0*/  FFMA R10, R22, R18, R10 ;  /* 0x00000012160a7223 */ /* 0x008fe4000000000a */
[----:B------:R-:W2:Y:S02]  /*0400*/  LDG.E R22, desc[UR8][R14.64+0x14] ;  /* 0x000014080e167981 */ /* 0x000ea4000c1e1900 */
[----:B----4-:R-:W-:Y:S01]  /*0410*/  FFMA R10, R28, R17, R10 ;  /* 0x000000111c0a7223 */ /* 0x010fe2000000000a */
[----:B------:R-:W-:Y:S01]  /*0420*/  IMAD.WIDE.U32 R16, R23, 0x4, R12 ;  /* 0x0000000417107825 */ /* 0x000fe200078e000c */
[----:B------:R-:W3:Y:S04]  /*0430*/  LDG.E R18, desc[UR8][R14.64+0x18] ;  /* 0x000018080e127981 */ /* 0x000ee8000c1e1900 */
[----:B------:R-:W4:Y:S01]  /*0440*/  LDG.E R28, desc[UR8][R14.64+0x1c] ;  /* 0x00001c080e1c7981 */ /* 0x000f22000c1e1900 */
[----:B-----5:R-:W-:-:S03]  /*0450*/  FFMA R10, R24, R26, R10 ;  /* 0x0000001a180a7223 */ /* 0x020fc6000000000a */
[----:B------:R-:W2:Y:S04]  /*0460*/  LDG.E R17, desc[UR8][R16.64] ;  /* 0x0000000810117981 */ /* 0x000ea8000c1e1900 */
[----:B------:R0:W5:Y:S04]  /*0470*/  LDG.E R26, desc[UR8][R20.64] ;  /* 0x00000008141a7981 */ /* 0x000168000c1e1900 */
[----:B------:R1:W5:Y:S01]  /*0480*/  LDG.E R24, desc[UR8][R14.64+0x10] ;  /* 0x000010080e187981 */ /* 0x000362000c1e1900 */
[----:B0-----:R-:W-:-:S04]  /*0490*/  IMAD.WIDE.U32 R20, R25, 0x4, R12 ;  /* 0x0000000419147825 */ /* 0x001fc800078e000c */
[----:B------:R-:W-:Y:S02]  /*04a0*/  IMAD.WIDE.U32 R12, R9, 0x4, R12 ;  /* 0x00000004090c7825 */ /* 0x000fe400078e000c */
[----:B------:R-:W3:Y:S04]  /*04b0*/  LDG.E R21, desc[UR8][R20.64] ;  /* 0x0000000814157981 */ /* 0x000ee8000c1e1900 */
[----:B------:R0:W4:Y:S01]  /*04c0*/  LDG.E R13, desc[UR8][R12.64] ;  /* 0x000000080c0d7981 */ /* 0x000122000c1e1900 */
[----:B------:R-:W-:-:S04]  /*04d0*/  UIADD3 UR4, UPT, UPT, UR4, 0x8, URZ ;  /* 0x0000000804047890 */ /* 0x000fc8000fffe0ff */
[----:B------:R-:W-:Y:S01]  /*04e0*/  UISETP.NE.AND UP1, UPT, UR4, URZ, UPT ;  /* 0x000000ff0400728c */ /* 0x000fe2000bf25270 */
[----:B-1----:R-:W-:Y:S02]  /*04f0*/  IMAD.U32 R14, RZ, RZ, UR12 ;  /* 0x0000000cff0e7e24 */ /* 0x002fe4000f8e00ff */
[----:B------:R-:W-:Y:S02]  /*0500*/  IMAD.U32 R16, RZ, RZ, UR12 ;  /* 0x0000000cff107e24 */ /* 0x000fe4000f8e00ff */
[----:B0-----:R-:W-:Y:S01]  /*0510*/  IMAD.U32 R12, RZ, RZ, UR12 ;  /* 0x0000000cff0c7e24 */ /* 0x001fe2000f8e00ff */
[----:B------:R-:W-:Y:S01]  /*0520*/  LEA R23, R14, R23, 0x3 ;  /* 0x000000170e177211 */ /* 0x000fe200078e18ff */
[----:B------:R-:W-:Y:S02]  /*0530*/  IMAD R19, R16, 0x8, R19 ;  /* 0x0000000810137824 */ /* 0x000fe400078e0213 */
[C---:B------:R-:W-:Y:S01]  /*0540*/  IMAD R29, R12.reuse, 0x8, R29 ;  /* 0x000000080c1d7824 */ /* 0x040fe200078e021d */
[----:B------:R-:W-:Y:S01]  /*0550*/  LEA R11, R12, R11, 0x3 ;  /* 0x0000000b0c0b7211 */ /* 0x000fe200078e18ff */
[----:B------:R-:W-:-:S02]  /*0560*/  IMAD R25, R16, 0x8, R25 ;  /* 0x0000000810197824 */ /* 0x000fc400078e0219 */
[----:B------:R-:W-:Y:S02]  /*0570*/  IMAD R7, R12, 0x8, R7 ;  /* 0x000000080c077824 */ /* 0x000fe400078e0207 */
[----:B------:R-:W-:Y:S02]  /*0580*/  VIADD R2, R2, 0x8 ;  /* 0x0000000802027836 */ /* 0x000fe40000000000 */
[----:B-----5:R-:W-:Y:S01]  /*0590*/  FFMA R15, R24, R26, R10 ;  /* 0x0000001a180f7223 */ /* 0x020fe2000000000a */
[----:B------:R-:W-:-:S03]  /*05a0*/  IMAD.U32 R10, RZ, RZ, UR12 ;  /* 0x0000000cff0a7e24 */ /* 0x000fc6000f8e00ff */
[----:B--2---:R-:W-:Y:S01]  /*05b0*/  FFMA R15, R22, R17, R15 ;  /* 0x00000011160f7223 */ /* 0x004fe2000000000f */
[C---:B------:R-:W-:Y:S02]  /*05c0*/  IMAD R27, R10.reuse, 0x8, R27 ;  /* 0x000000080a1b7824 */ /* 0x040fe400078e021b */
[----:B------:R-:W-:Y:S02]  /*05d0*/  IMAD R9, R10, 0x8, R9 ;  /* 0x000000080a097824 */ /* 0x000fe400078e0209 */
[----:B---3--:R-:W-:-:S04]  /*05e0*/  FFMA R15, R18, R21, R15 ;  /* 0x00000015120f7223 */ /* 0x008fc8000000000f */
[----:B----4-:R-:W-:Y:S01]  /*05f0*/  FFMA R10, R28, R13, R15 ;  /* 0x0000000d1c0a7223 */ /* 0x010fe2000000000f */
[----:B------:R-:W-:Y:S06]  /*0600*/  BRA.U UP1, `(.L_x_2) ;  /* 0xfffffffd01347547 */ /* 0x000fec000b83ffff */
[----:B------:R-:W-:-:S07]  /*0610*/  MOV R2, UR5 ;  /* 0x0000000500027c02 */ /* 0x000fce0008000f00 */
.L_x_1:
[----:B------:R-:W-:-:S09]  /*0620*/  UISETP.NE.AND UP1, UPT, UR7, URZ, UPT ;  /* 0x000000ff0700728c */ /* 0x000fd2000bf25270 */
[----:B------:R-:W-:Y:S05]  /*0630*/  BRA.U !UP1, `(.L_x_3) ;  /* 0x0000000109e47547 */ /* 0x000fea000b800000 */
[----:B------:R-:W-:Y:S02]  /*0640*/  UIADD3 UR4, UPT, UPT, UR7, -0x1, URZ ;  /* 0xffffffff07047890 */ /* 0x000fe4000fffe0ff */
[----:B------:R-:W-:Y:S02]  /*0650*/  UISETP.NE.AND UP3, UPT, UR10, URZ, UPT ;  /* 0x000000ff0a00728c */ /* 0x000fe4000bf65270 */
[----:B------:R-:W-:-:S09]  /*0660*/  UISETP.GE.U32.AND UP2, UPT, UR4, 0x3, UPT ;  /* 0x000000030400788c */ /* 0x000fd2000bf46070 */
[----:B------:R-:W-:Y:S05]  /*0670*/  BRA.U !UP2, `(.L_x_4) ;  /* 0x000000010a647547 */ /* 0x000fea000b800000 */
[----:B------:R-:W0:Y:S01]  /*0680*/  LDC.64 R12, c[0x0][0x388] ;  /* 0x0000e200ff0c7b82 */ /* 0x000e220000000a00 */
[----:B------:R-:W-:Y:S02]  /*0690*/  IMAD R21, R2, UR12, R3 ;  /* 0x0000000c02157c24 */ /* 0x000fe4000f8e0203 */
[----:B------:R-:W-:Y:S02]  /*06a0*/  IMAD.IADD R7, R8, 0x1, R2 ;  /* 0x0000000108077824 */ /* 0x000fe400078e0202 */
[----:B------:R-:W-:-:S03]  /*06b0*/  VIADD R17, R21, UR12 ;  /* 0x0000000c15117c36 */ /* 0x000fc60008000000 */
[----:B------:R-:W1:Y:S01]  /*06c0*/  LDC.64 R14, c[0x0][0x380] ;  /* 0x0000e000ff0e7b82 */ /* 0x000e620000000a00 */
[----:B------:R-:W-:Y:S02]  /*06d0*/  VIADD R9, R17, UR12 ;  /* 0x0000000c11097c36 */ /* 0x000fe40008000000 */
[----:B0-----:R-:W-:-:S04]  /*06e0*/  IMAD.WIDE.U32 R20, R21, 0x4, R12 ;  /* 0x0000000415147825 */ /* 0x001fc800078e000c */
[----:B------:R-:W-:Y:S02]  /*06f0*/  IMAD.WIDE.U32 R16, R17, 0x4, R12 ;  /* 0x0000000411107825 */ /* 0x000fe400078e000c */
[----:B------:R-:W2:Y:S02]  /*0700*/  LDG.E R20, desc[UR8][R20.64] ;  /* 0x0000000814147981 */ /* 0x000ea4000c1e1900 */
[----:B-1----:R-:W-:Y:S02]  /*0710*/  IMAD.WIDE R14, R7, 0x4, R14 ;  /* 0x00000004070e7825 */ /* 0x002fe400078e020e */
[----:B------:R-:W3:Y:S02]  /*0720*/  LDG.E R16, desc[UR8][R16.64] ;  /* 0x0000000810107981 */ /* 0x000ee4000c1e1900 */
[C---:B------:R-:W-:Y:S02]  /*0730*/  IMAD.WIDE.U32 R18, R9.reuse, 0x4, R12 ;  /* 0x0000000409127825 */ /* 0x040fe400078e000c */
[----:B------:R-:W2:Y:S02]  /*0740*/  LDG.E R7, desc[UR8][R14.64] ;  /* 0x000000080e077981 */ /* 0x000ea4000c1e1900 */
[----:B------:R-:W-:-:S02]  /*0750*/  VIADD R9, R9, UR12 ;  /* 0x0000000c09097c36 */ /* 0x000fc40008000000 */
[----:B------:R-:W3:Y:S02]  /*0760*/  LDG.E R22, desc[UR8][R14.64+0x4] ;  /* 0x000004080e167981 */ /* 0x000ee4000c1e1900 */
[----:B------:R-:W-:Y:S02]  /*0770*/  IMAD.WIDE.U32 R12, R9, 0x4, R12 ;  /* 0x00000004090c7825 */ /* 0x000fe400078e000c */
[----:B------:R-:W4:Y:S04]  /*0780*/  LDG.E R18, desc[UR8][R18.64] ;  /* 0x0000000812127981 */ /* 0x000f28000c1e1900 */
[----:B------:R-:W4:Y:S04]  /*0790*/  LDG.E R24, desc[UR8][R14.64+0x8] ;  /* 0x000008080e187981 */ /* 0x000f28000c1e1900 */
[----:B------:R-:W5:Y:S04]  /*07a0*/  LDG.E R26, desc[UR8][R14.64+0xc] ;  /* 0x00000c080e1a7981 */ /* 0x000f68000c1e1900 */
[----:B------:R-:W5:Y:S01]  /*07b0*/  LDG.E R12, desc[UR8][R12.64] ;  /* 0x000000080c0c7981 */ /* 0x000f62000c1e1900 */
[----:B------:R-:W-:Y:S01]  /*07c0*/  IADD3 R2, PT, PT, R2, 0x4, RZ ;  /* 0x0000000402027810 */ /* 0x000fe20007ffe0ff */
[----:B--2---:R-:W-:-:S04]  /*07d0*/  FFMA R7, R7, R20, R10 ;  /* 0x0000001407077223 */ /* 0x004fc8000000000a */
[----:B---3--:R-:W-:-:S04]  /*07e0*/  FFMA R7, R22, R16, R7 ;  /* 0x0000001016077223 */ /* 0x008fc80000000007 */
[----:B----4-:R-:W-:-:S04]  /*07f0*/  FFMA R7, R24, R18, R7 ;  /* 0x0000001218077223 */ /* 0x010fc80000000007 */
[----:B-----5:R-:W-:-:S07]  /*0800*/  FFMA R10, R26, R12, R7 ;  /* 0x0000000c1a0a7223 */ /* 0x020fce0000000007 */
.L_x_4:
[----:B------:R-:W-:Y:S05]  /*0810*/  BRA.U !UP3, `(.L_x_3) ;  /* 0x000000010b6c7547 */ /* 0x000fea000b800000 */
[----:B------:R-:W-:Y:S01]  /*0820*/  UIADD3 UR4, UPT, UPT, UR10, -0x1, URZ ;  /* 0xffffffff0a047890 */ /* 0x000fe2000fffe0ff */
[----:B------:R-:W0:Y:S01]  /*0830*/  LDC.64 R20, c[0x0][0x388] ;  /* 0x0000e200ff147b82 */ /* 0x000e220000000a00 */
[----:B------:R-:W-:-:S04]  /*0840*/  ISETP.NE.AND P1, PT, RZ, UR11, PT ;  /* 0x0000000bff007c0c */ /* 0x000fc8000bf25270 */
[----:B------:R-:W-:-:S03]  /*0850*/  ISETP.NE.AND P0, PT, RZ, UR4, PT ;  /* 0x00000004ff007c0c */ /* 0x000fc6000bf05270 */
[----:B------:R-:W1:Y:S08]  /*0860*/  LDC.64 R18, c[0x0][0x380] ;  /* 0x0000e000ff127b82 */ /* 0x000e700000000a00 */
[----:B------:R-:W2:Y:S02]  /*0870*/  LDC.64 R12, c[0x0][0x380] ;  /* 0x0000e000ff0c7b82 */ /* 0x000ea40000000a00 */
[----:B------:R-:W-:-:S02]  /*0880*/  @P0 IMAD R17, R2, UR12, R3 ;  /* 0x0000000c02110c24 */ /* 0x000fc4000f8e0203 */
[----:B------:R-:W-:Y:S02]  /*0890*/  @P0 IMAD.IADD R7, R8, 0x1, R2 ;  /* 0x0000000108070824 */ /* 0x000fe400078e0202 */
[C---:B------:R-:W-:Y:S02]  /*08a0*/  @P0 VIADD R9, R17.reuse, UR12 ;  /* 0x0000000c11090c36 */ /* 0x040fe40008000000 */
[----:B------:R-:W3:Y:S01]  /*08b0*/  LDC.64 R14, c[0x0][0x388] ;  /* 0x0000e200ff0e7b82 */ /* 0x000ee20000000a00 */
[----:B------:R-:W-:Y:S02]  /*08c0*/  @P0 VIADD R2, R2, 0x2 ;  /* 0x0000000202020836 */ /* 0x000fe40000000000 */
[----:B0-----:R-:W-:-:S04]  /*08d0*/  @P0 IMAD.WIDE.U32 R16, R17, 0x4, R20 ;  /* 0x0000000411100825 */ /* 0x001fc800078e0014 */
[----:B------:R-:W-:Y:S02]  /*08e0*/  @P0 IMAD.WIDE.U32 R20, R9, 0x4, R20 ;  /* 0x0000000409140825 */ /* 0x000fe400078e0014 */
[----:B------:R-:W4:Y:S02]  /*08f0*/  @P0 LDG.E R16, desc[UR8][R16.64] ;  /* 0x0000000810100981 */ /* 0x000f24000c1e1900 */
[----:B-1----:R-:W-:Y:S02]  /*0900*/  @P0 IMAD.WIDE R18, R7, 0x4, R18 ;  /* 0x0000000407120825 */ /* 0x002fe400078e0212 */
[----:B------:R-:W5:Y:S02]  /*0910*/  @P0 LDG.E R20, desc[UR8][R20.64] ;  /* 0x0000000814140981 */ /* 0x000f64000c1e1900 */
[----:B------:R-:W-:Y:S02]  /*0920*/  @P1 IMAD.IADD R7, R8, 0x1, R2 ;  /* 0x0000000108071824 */ /* 0x000fe400078e0202 */
[----:B------:R-:W-:Y:S01]  /*0930*/  @P1 IMAD R9, R2, UR12, R3 ;  /* 0x0000000c02091c24 */ /* 0x000fe2000f8e0203 */
[----:B------:R-:W4:Y:S01]  /*0940*/  @P0 LDG.E R11, desc[UR8][R18.64] ;  /* 0x00000008120b0981 */ /* 0x000f22000c1e1900 */
[----:B--2---:R-:W-:-:S03]  /*0950*/  @P1 IMAD.WIDE R12, R7, 0x4, R12 ;  /* 0x00000004070c1825 */ /* 0x004fc600078e020c */
[----:B------:R-:W5:Y:S01]  /*0960*/  @P0 LDG.E R2, desc[UR8][R18.64+0x4] ;  /* 0x0000040812020981 */ /* 0x000f62000c1e1900 */
[----:B---3--:R-:W-:-:S03]  /*0970*/  @P1 IMAD.WIDE.U32 R14, R9, 0x4, R14 ;  /* 0x00000004090e1825 */ /* 0x008fc600078e000e */
[----:B------:R-:W2:Y:S04]  /*0980*/  @P1 LDG.E R13, desc[UR8][R12.64] ;  /* 0x000000080c0d1981 */ /* 0x000ea8000c1e1900 */
[----:B------:R-:W2:Y:S01]  /*0990*/  @P1 LDG.E R14, desc[UR8][R14.64] ;  /* 0x000000080e0e1981 */ /* 0x000ea2000c1e1900 */
[----:B----4-:R-:W-:-:S04]  /*09a0*/  @P0 FFMA R11, R11, R16, R10 ;  /* 0x000000100b0b0223 */ /* 0x010fc8000000000a */
[----:B-----5:R-:W-:-:S04]  /*09b0*/  @P0 FFMA R10, R2, R20, R11 ;  /* 0x00000014020a0223 */ /* 0x020fc8000000000b */
[----:B--2---:R-:W-:-:S07]  /*09c0*/  @P1 FFMA R10, R13, R14, R10 ;  /* 0x0000000e0d0a1223 */ /* 0x004fce000000000a */
.L_x_3:
[----:B------:R-:W0:Y:S01]  /*09d0*/  LDC.64 R12, c[0x0][0x390] ;  /* 0x0000e400ff0c7b82 */ /* 0x000e220000000a00 */
[----:B------:R-:W-:-:S05]  /*09e0*/  IADD3 R7, PT, PT, R3, R8, RZ ;  /* 0x0000000803077210 */ /* 0x000fca0007ffe0ff */
[----:B0-----:R-:W-:-:S04]  /*09f0*/  IMAD.WIDE R12, R7, 0x4, R12 ;  /* 0x00000004070c7825 */ /* 0x001fc800078e020c */
[----:B------:R-:W-:Y:S01]  /*0a00*/  IMAD.MOV.U32 R7, RZ, RZ, RZ ;  /* 0x000000ffff077224 */ /* 0x000fe200078e00ff */
[----:B------:R0:W-:Y:S01]  /*0a10*/  STG.E desc[UR8][R12.64], R10 ;  /* 0x0000000a0c007986 */ /* 0x0001e2000c101908 */
[----:B------:R-:W-:Y:S05]  /*0a20*/  BRA.U !UP0, `(.L_x_5) ;  /* 0x0000000508247547 */ /* 0x000fea000b800000 */
[----:B------:R-:W1:Y:S01]  /*0a30*/  LDC.64 R14, c[0x0][0x380] ;  /* 0x0000e000ff0e7b82 */ /* 0x000e620000000a00 */
[----:B------:R-:W2:Y:S01]  /*0a40*/  LDCU.64 UR14, c[0x0][0x388] ;  /* 0x00007100ff0e77ac */ /* 0x000ea20008000a00 */
[----:B------:R-:W-:-:S05]  /*0a50*/  UMOV UR4, URZ ;  /* 0x000000ff00047c82 */ /* 0x000fca0008000000 */
.L_x_6:
[----:B------:R-:W-:Y:S02]  /*0a60*/  UIMAD UR13, UR4, UR12, URZ ;  /* 0x0000000c040d72a4 */ /* 0x000fe4000f8e02ff */
[----:B------:R-:W-:Y:S02]  /*0a70*/  VIADD R17, R8, UR4 ;  /* 0x0000000408117c36 */ /* 0x000fe40008000000 */
[----:B------:R-:W-:Y:S02]  /*0a80*/  UIADD3 UR6, UPT, UPT, UR13, UR12, URZ ;  /* 0x0000000c0d067290 */ /* 0x000fe4000fffe0ff */
[----:B-1----:R-:W-:Y:S01]  /*0a90*/  IMAD.WIDE R16, R17, 0x4, R14 ;  /* 0x0000000411107825 */ /* 0x002fe200078e020e */
[----:B------:R-:W-:-:S03]  /*0aa0*/  IADD3 R7, P0, PT, R3, UR13, RZ ;  /* 0x0000000d03077c10 */ /* 0x000fc6000ff1e0ff */
[----:B------:R-:W-:Y:S02]  /*0ab0*/  IADD3 R2, P1, PT, R3, UR6, RZ ;  /* 0x0000000603027c10 */ /* 0x000fe4000ff3e0ff */
[----:B------:R-:W-:Y:S01]  /*0ac0*/  IMAD.X R18, RZ, RZ, RZ, P0 ;  /* 0x000000ffff127224 */ /* 0x000fe200000e06ff */
[C---:B--2---:R-:W-:Y:S01]  /*0ad0*/  LEA R26, P0, R7.reuse, UR14, 0x2 ;  /* 0x0000000e071a7c11 */ /* 0x044fe2000f8010ff */
[----:B------:R-:W2:Y:S03]  /*0ae0*/  LDG.E R11, desc[UR8][R16.64] ;  /* 0x00000008100b7981 */ /* 0x000ea6000c1e1900 */
[----:B------:R-:W-:Y:S01]  /*0af0*/  LEA.HI.X R27, R7, UR15, R18, 0x2, P0 ;  /* 0x0000000f071b7c11 */ /* 0x000fe200080f1412 */
[----:B------:R-:W-:Y:S01]  /*0b00*/  IMAD.X R7, RZ, RZ, RZ, P1 ;  /* 0x000000ffff077224 */ /* 0x000fe200008e06ff */
[C---:B------:R-:W-:Y:S01]  /*0b10*/  LEA R18, P0, R2.reuse, UR14, 0x2 ;  /* 0x0000000e02127c11 */ /* 0x040fe2000f8010ff */
[----:B------:R-:W3:Y:S04]  /*0b20*/  LDG.E R9, desc[UR8][R16.64+0x4] ;  /* 0x0000040810097981 */ /* 0x000ee8000c1e1900 */
[----:B------:R-:W2:Y:S01]  /*0b30*/  LDG.E R26, desc[UR8][R26.64+0x4] ;  /* 0x000004081a1a7981 */ /* 0x000ea2000c1e1900 */
[----:B------:R-:W-:-:S05]  /*0b40*/  LEA.HI.X R19, R2, UR15, R7, 0x2, P0 ;  /* 0x0000000f02137c11 */ /* 0x000fca00080f1407 */
[----:B------:R1:W3:Y:S01]  /*0b50*/  LDG.E R2, desc[UR8][R18.64+0x4] ;  /* 0x0000040812027981 */ /* 0x0002e2000c1e1900 */
[----:B------:R-:W-:-:S06]  /*0b60*/  UIADD3 UR6, UPT, UPT, UR6, UR12, URZ ;  /* 0x0000000c06067290 */ /* 0x000fcc000fffe0ff */
[----:B------:R-:W-:Y:S01]  /*0b70*/  IADD3 R7, P0, PT, R3, UR6, RZ ;  /* 0x0000000603077c10 */ /* 0x000fe2000ff1e0ff */
[----:B------:R-:W-:-:S03]  /*0b80*/  UIADD3 UR6, UPT, UPT, UR6, UR12, URZ ;  /* 0x0000000c06067290 */ /* 0x000fc6000fffe0ff */
[----:B------:R-:W-:Y:S02]  /*0b90*/  IADD3.X R20, PT, PT, RZ, RZ, RZ, P0, !PT ;  /* 0x000000ffff147210 */ /* 0x000fe400007fe4ff */
[----:B------:R-:W-:Y:S01]  /*0ba0*/  LEA R24, P0, R7, UR14, 0x2 ;  /* 0x0000000e07187c11 */ /* 0x000fe2000f8010ff */
[----:B------:R-:W-:-:S03]  /*0bb0*/  UIADD3 UR13, UPT, UPT, UR6, UR12, URZ ;  /* 0x0000000c060d7290 */ /* 0x000fc6000fffe0ff */
[----:B------:R-:W-:Y:S02]  /*0bc0*/  LEA.HI.X R25, R7, UR15, R20, 0x2, P0 ;  /* 0x0000000f07197c11 */ /* 0x000fe400080f1414 */
[C---:B------:R-:W-:Y:S01]  /*0bd0*/  IADD3 R21, P0, PT, R3.reuse, UR6, RZ ;  /* 0x0000000603157c10 */ /* 0x040fe2000ff1e0ff */
[----:B------:R-:W-:Y:S02]  /*0be0*/  UIADD3 UR6, UPT, UPT, UR13, UR12, URZ ;  /* 0x0000000c0d067290 */ /* 0x000fe4000fffe0ff */
[----:B-1----:R-:W-:Y:S01]  /*0bf0*/  IADD3 R18, P1, PT, R3, UR13, RZ ;  /* 0x0000000d03127c10 */ /* 0x002fe2000ff3e0ff */
[----:B------:R1:W4:Y:S01]  /*0c00*/  LDG.E R7, desc[UR8][R24.64+0x4] ;  /* 0x0000040818077981 */ /* 0x000322000c1e1900 */
[----:B------:R-:W-:Y:S01]  /*0c10*/  IMAD.X R28, RZ, RZ, RZ, P0 ;  /* 0x000000ffff1c7224 */ /* 0x000fe200000e06ff */
[----:B------:R-:W-:Y:S02]  /*0c20*/  LEA R20, P0, R21, UR14, 0x2 ;  /* 0x0000000e15147c11 */ /* 0x000fe4000f8010ff */
[----:B------:R-:W-:Y:S01]  /*0c30*/  IMAD.X R23, RZ, RZ, RZ, P1 ;  /* 0x000000ffff177224 */ /* 0x000fe200008e06ff */
[----:B------:R-:W-:Y:S01]  /*0c40*/  IADD3 R19, P2, PT, R3, UR6, RZ ;  /* 0x0000000603137c10 */ /* 0x000fe2000ff5e0ff */
[----:B------:R-:W-:Y:S01]  /*0c50*/  UIADD3 UR6, UPT, UPT, UR6, UR12, URZ ;  /* 0x0000000c06067290 */ /* 0x000fe2000fffe0ff */
[----:B------:R-:W-:-:S02]  /*0c60*/  LEA R22, P1, R18, UR14, 0x2 ;  /* 0x0000000e12167c11 */ /* 0x000fc4000f8210ff */
[----:B------:R-:W-:Y:S01]  /*0c70*/  LEA.HI.X R21, R21, UR15, R28, 0x2, P0 ;  /* 0x0000000f15157c11 */ /* 0x000fe200080f141c */
[----:B------:R-:W-:Y:S01]  /*0c80*/  IMAD.X R28, RZ, RZ, RZ, P2 ;  /* 0x000000ffff1c7224 */ /* 0x000fe200010e06ff */
[----:B------:R-:W-:Y:S02]  /*0c90*/  LEA.HI.X R23, R18, UR15, R23, 0x2, P1 ;  /* 0x0000000f12177c11 */ /* 0x000fe400088f1417 */
[----:B------:R-:W-:Y:S01]  /*0ca0*/  LEA R18, P0, R19, UR14, 0x2 ;  /* 0x0000000e13127c11 */ /* 0x000fe2000f8010ff */
[----:B------:R5:W4:Y:S01]  /*0cb0*/  LDG.E R20, desc[UR8][R20.64+0x4] ;  /* 0x0000040814147981 */ /* 0x000b22000c1e1900 */
[----:B-1----:R-:W-:Y:S02]  /*0cc0*/  IADD3 R25, P1, PT, R3, UR6, RZ ;  /* 0x0000000603197c10 */ /* 0x002fe4000ff3e0ff */
[----:B------:R-:W-:Y:S01]  /*0cd0*/  LEA.HI.X R19, R19, UR15, R28, 0x2, P0 ;  /* 0x0000000f13137c11 */ /* 0x000fe200080f141c */
[----:B------:R1:W4:Y:S01]  /*0ce0*/  LDG.E R27, desc[UR8][R22.64+0x4] ;  /* 0x00000408161b7981 */ /* 0x000322000c1e1900 */
[C---:B------:R-:W-:Y:S01]  /*0cf0*/  LEA R24, P0, R25.reuse, UR14, 0x2 ;  /* 0x0000000e19187c11 */ /* 0x040fe2000f8010ff */
[----:B------:R-:W-:Y:S01]  /*0d00*/  IMAD.X R28, RZ, RZ, RZ, P1 ;  /* 0x000000ffff1c7224 */ /* 0x000fe200008e06ff */
[----:B------:R-:W-:Y:S01]  /*0d10*/  UIADD3 UR6, UPT, UPT, UR6, UR12, URZ ;  /* 0x0000000c06067290 */ /* 0x000fe2000fffe0ff */
[----:B------:R-:W4:Y:S03]  /*0d20*/  LDG.E R18, desc[UR8][R18.64+0x4] ;  /* 0x0000040812127981 */ /* 0x000f26000c1e1900 */
[----:B------:R-:W-:-:S02]  /*0d30*/  LEA.HI.X R25, R25, UR15, R28, 0x2, P0 ;  /* 0x0000000f19197c11 */ /* 0x000fc400080f141c */
[----:B------:R-:W4:Y:S04]  /*0d40*/  LDG.E R28, desc[UR8][R16.64+0x8] ;  /* 0x00000808101c7981 */ /* 0x000f28000c1e1900 */
[----:B------:R-:W4:Y:S04]  /*0d50*/  LDG.E R24, desc[UR8][R24.64+0x4] ;  /* 0x0000040818187981 */ /* 0x000f28000c1e1900 */
[----:B------:R-:W4:Y:S01]  /*0d60*/  LDG.E R19, desc[UR8][R16.64+0x18] ;  /* 0x0000180810137981 */ /* 0x000f22000c1e1900 */
[----:B--2---:R-:W-:-:S03]  /*0d70*/  FFMA R29, R11, R26, R10 ;  /* 0x0000001a0b1d7223 */ /* 0x004fc6000000000a */
[----:B------:R-:W2:Y:S01]  /*0d80*/  LDG.E R11, desc[UR8][R16.64+0xc] ;  /* 0x00000c08100b7981 */ /* 0x000ea2000c1e1900 */
[----:B0-----:R-:W-:-:S03]  /*0d90*/  IADD3 R10, P0, PT, R3, UR6, RZ ;  /* 0x00000006030a7c10 */ /* 0x001fc6000ff1e0ff */
[----:B------:R-:W2:Y:S01]  /*0da0*/  LDG.E R26, desc[UR8][R16.64+0x10] ;  /* 0x00001008101a7981 */ /* 0x000ea2000c1e1900 */
[----:B-----5:R-:W-:Y:S01]  /*0db0*/  IADD3.X R21, PT, PT, RZ, RZ, RZ, P0, !PT ;  /* 0x000000ffff157210 */ /* 0x020fe200007fe4ff */
[----:B---3--:R-:W-:Y:S01]  /*0dc0*/  FFMA R29, R9, R2, R29 ;  /* 0x00000002091d7223 */ /* 0x008fe2000000001d */
[C---:B-1----:R-:W-:Y:S01]  /*0dd0*/  LEA R22, P0, R10.reuse, UR14, 0x2 ;  /* 0x0000000e0a167c11 */ /* 0x042fe2000f8010ff */
[----:B------:R-:W3:Y:S03]  /*0de0*/  LDG.E R9, desc[UR8][R16.64+0x14] ;  /* 0x0000140810097981 */ /* 0x000ee6000c1e1900 */
[----:B------:R-:W-:Y:S02]  /*0df0*/  LEA.HI.X R23, R10, UR15, R21, 0x2, P0 ;  /* 0x0000000f0a177c11 */ /* 0x000fe400080f1415 */
[----:B------:R-:W5:Y:S04]  /*0e00*/  LDG.E R10, desc[UR8][R16.64+0x1c] ;  /* 0x00001c08100a7981 */ /* 0x000f68000c1e1900 */
[----:B------:R-:W5:Y:S01]  /*0e10*/  LDG.E R22, desc[UR8][R22.64+0x4] ;  /* 0x0000040816167981 */ /* 0x000f62000c1e1900 */
[----:B------:R-:W-:-:S04]  /*0e20*/  UIADD3 UR4, UPT, UPT, UR4, 0x8, URZ ;  /* 0x0000000804047890 */ /* 0x000fc8000fffe0ff */
[----:B------:R-:W-:Y:S01]  /*0e30*/  UISETP.NE.AND UP2, UPT, UR4, UR5, UPT ;  /* 0x000000050400728c */ /* 0x000fe2000bf45270 */
[----:B----4-:R-:W-:-:S04]  /*0e40*/  FFMA R28, R28, R7, R29 ;  /* 0x000000071c1c7223 */ /* 0x010fc8000000001d */
[----:B--2---:R-:W-:-:S04]  /*0e50*/  FFMA R11, R11, R20, R28 ;  /* 0x000000140b0b7223 */ /* 0x004fc8000000001c */
[----:B------:R-:W-:-:S04]  /*0e60*/  FFMA R26, R26, R27, R11 ;  /* 0x0000001b1a1a7223 */ /* 0x000fc8000000000b */
[----:B---3--:R-:W-:-:S04]  /*0e70*/  FFMA R18, R9, R18, R26 ;  /* 0x0000001209127223 */ /* 0x008fc8000000001a */
[----:B------:R-:W-:-:S04]  /*0e80*/  FFMA R19, R19, R24, R18 ;  /* 0x0000001813137223 */ /* 0x000fc80000000012 */
[----:B-----5:R-:W-:Y:S01]  /*0e90*/  FFMA R10, R10, R22, R19 ;  /* 0x000000160a0a7223 */ /* 0x020fe20000000013 */
[----:B------:R-:W-:Y:S06]  /*0ea0*/  BRA.U UP2, `(.L_x_6) ;  /* 0xfffffff902ec7547 */ /* 0x000fec000b83ffff */
[----:B------:R-:W-:-:S07]  /*0eb0*/  IMAD.U32 R7, RZ, RZ, UR5 ;  /* 0x00000005ff077e24 */ /* 0x000fce000f8e00ff */
.L_x_5:
[----:B------:R-:W-:Y:S05]  /*0ec0*/  BRA.U !UP1, `(.L_x_7) ;  /* 0x0000000509407547 */ /* 0x000fea000b800000 */
[----:B------:R-:W-:Y:S02]  /*0ed0*/  UIADD3 UR4, UPT, UPT, UR7, -0x1, URZ ;  /* 0xffffffff07047890 */ /* 0x000fe4000fffe0ff */
[----:B------:R-:W-:Y:S02]  /*0ee0*/  UISETP.NE.AND UP3, UPT, UR10, URZ, UPT ;  /* 0x000000ff0a00728c */ /* 0x000fe4000bf65270 */
[----:B------:R-:W-:-:S09]  /*0ef0*/  UISETP.GE.U32.AND UP2, UPT, UR4, 0x3, UPT ;  /* 0x000000030400788c */ /* 0x000fd2000bf46070 */
[----:B------:R-:W-:Y:S05]  /*0f00*/  BRA.U !UP2, `(.L_x_8) ;  /* 0x000000010a947547 */ /* 0x000fea000b800000 */
[----:B------:R-:W1:Y:S01]  /*0f10*/  LDCU.64 UR14, c[0x0][0x388] ;  /* 0x00007100ff0e77ac */ /* 0x000e620008000a00 */
[----:B------:R-:W2:Y:S01]  /*0f20*/  LDC.64 R18, c[0x0][0x380] ;  /* 0x0000e000ff127b82 */ /* 0x000ea20000000a00 */
[----:B------:R-:W-:Y:S02]  /*0f30*/  IMAD R2, R7, UR12, RZ ;  /* 0x0000000c07027c24 */ /* 0x000fe4000f8e02ff */
[----:B------:R-:W-:Y:S02]  /*0f40*/  IMAD.IADD R9, R8, 0x1, R7 ;  /* 0x0000000108097824 */ /* 0x000fe400078e0207 */
[----:B------:R-:W-:Y:S01]  /*0f50*/  VIADD R14, R2, UR12 ;  /* 0x0000000c020e7c36 */ /* 0x000fe20008000000 */
[----:B------:R-:W-:-:S03]  /*0f60*/  IADD3 R15, P0, PT, R3, R2, RZ ;  /* 0x00000002030f7210 */ /* 0x000fc60007f1e0ff */
[----:B------:R-:W-:Y:S01]  /*0f70*/  VIADD R2, R14, UR12 ;  /* 0x0000000c0e027c36 */ /* 0x000fe20008000000 */
[----:B------:R-:W-:Y:S02]  /*0f80*/  IADD3.X R22, PT, PT, RZ, RZ, RZ, P0, !PT ;  /* 0x000000ffff167210 */ /* 0x000fe400007fe4ff */
[----:B------:R-:W-:Y:S02]  /*0f90*/  IADD3 R11, P1, PT, R3, R14, RZ ;  /* 0x0000000e030b7210 */ /* 0x000fe40007f3e0ff */
[----:B-1----:R-:W-:-:S03]  /*0fa0*/  LEA R20, P0, R15, UR14, 0x2 ;  /* 0x0000000e0f147c11 */ /* 0x002fc6000f8010ff */
[----:B------:R-:W-:Y:S01]  /*0fb0*/  IMAD.X R16, RZ, RZ, RZ, P1 ;  /* 0x000000ffff107224 */ /* 0x000fe200008e06ff */
[----:B------:R-:W-:Y:S02]  /*0fc0*/  LEA R14, P1, R11, UR14, 0x2 ;  /* 0x0000000e0b0e7c11 */ /* 0x000fe4000f8210ff */
[----:B------:R-:W-:Y:S02]  /*0fd0*/  LEA.HI.X R21, R15, UR15, R22, 0x2, P0 ;  /* 0x0000000f0f157c11 */ /* 0x000fe400080f1416 */
[----:B------:R-:W-:Y:S01]  /*0fe0*/  IADD3 R17, P0, PT, R3, R2, RZ ;  /* 0x0000000203117210 */ /* 0x000fe20007f1e0ff */
[----:B------:R-:W-:Y:S01]  /*0ff0*/  VIADD R2, R2, UR12 ;  /* 0x0000000c02027c36 */ /* 0x000fe20008000000 */
[----:B------:R-:W-:Y:S01]  /*1000*/  LEA.HI.X R15, R11, UR15, R16, 0x2, P1 ;  /* 0x0000000f0b0f7c11 */ /* 0x000fe200088f1410 */
[----:B--2---:R-:W-:Y:S01]  /*1010*/  IMAD.WIDE R18, R9, 0x4, R18 ;  /* 0x0000000409127825 */ /* 0x004fe200078e0212 */
[----:B------:R-:W2:Y:S02]  /*1020*/  LDG.E R21, desc[UR8][R20.64+0x4] ;  /* 0x0000040814157981 */ /* 0x000ea4000c1e1900 */
[----:B------:R-:W-:Y:S01]  /*1030*/  IADD3 R11, P1, PT, R3, R2, RZ ;  /* 0x00000002030b7210 */ /* 0x000fe20007f3e0ff */
[----:B------:R-:W-:Y:S01]  /*1040*/  IMAD.X R22, RZ, RZ, RZ, P0 ;  /* 0x000000ffff167224 */ /* 0x000fe200000e06ff */
[C---:B------:R-:W-:Y:S01]  /*1050*/  LEA R16, P0, R17.reuse, UR14, 0x2 ;  /* 0x0000000e11107c11 */ /* 0x040fe2000f8010ff */
[----:B------:R-:W2:Y:S02]  /*1060*/  LDG.E R9, desc[UR8][R18.64] ;  /* 0x0000000812097981 */ /* 0x000ea4000c1e1900 */
[----:B------:R-:W-:Y:S01]  /*1070*/  IMAD.X R24, RZ, RZ, RZ, P1 ;  /* 0x000000ffff187224 */ /* 0x000fe200008e06ff */
[----:B------:R-:W-:Y:S01]  /*1080*/  LEA.HI.X R17, R17, UR15, R22, 0x2, P0 ;  /* 0x0000000f11117c11 */ /* 0x000fe200080f1416 */
[----:B------:R-:W3:Y:S01]  /*1090*/  LDG.E R14, desc[UR8][R14.64+0x4] ;  /* 0x000004080e0e7981 */ /* 0x000ee2000c1e1900 */
[----:B------:R-:W-:-:S03]  /*10a0*/  LEA R22, P0, R11, UR14, 0x2 ;  /* 0x0000000e0b167c11 */ /* 0x000fc6000f8010ff */
[----:B------:R-:W3:Y:S01]  /*10b0*/  LDG.E R2, desc[UR8][R18.64+0x4] ;  /* 0x0000040812027981 */ /* 0x000ee2000c1e1900 */
[----:B------:R-:W-:-:S03]  /*10c0*/  LEA.HI.X R23, R11, UR15, R24, 0x2, P0 ;  /* 0x0000000f0b177c11 */ /* 0x000fc600080f1418 */
[----:B------:R-:W4:Y:S04]  /*10d0*/  LDG.E R16, desc[UR8][R16.64+0x4] ;  /* 0x0000040810107981 */ /* 0x000f28000c1e1900 */
[----:B------:R-:W4:Y:S04]  /*10e0*/  LDG.E R11, desc[UR8][R18.64+0x8] ;  /* 0x00000808120b7981 */ /* 0x000f28000c1e1900 */
[----:B------:R-:W0:Y:S04]  /*10f0*/  LDG.E R22, desc[UR8][R22.64+0x4] ;  /* 0x0000040816167981 */ /* 0x000e28000c1e1900 */
[----:B------:R-:W0:Y:S01]  /*1100*/  LDG.E R25, desc[UR8][R18.64+0xc] ;  /* 0x00000c0812197981 */ /* 0x000e22000c1e1900 */
[----:B------:R-:W-:Y:S01]  /*1110*/  IADD3 R7, PT, PT, R7, 0x4, RZ ;  /* 0x0000000407077810 */ /* 0x000fe20007ffe0ff */
[----:B--2---:R-:W-:-:S04]  /*1120*/  FFMA R9, R9, R21, R10 ;  /* 0x0000001509097223 */ /* 0x004fc8000000000a */
[----:B---3--:R-:W-:-:S04]  /*1130*/  FFMA R2, R2, R14, R9 ;  /* 0x0000000e02027223 */ /* 0x008fc80000000009 */
[----:B----4-:R-:W-:-:S04]  /*1140*/  FFMA R2, R11, R16, R2 ;  /* 0x000000100b027223 */ /* 0x010fc80000000002 */
[----:B0-----:R-:W-:-:S07]  /*1150*/  FFMA R10, R25, R22, R2 ;  /* 0x00000016190a7223 */ /* 0x001fce0000000002 */
.L_x_8:
[----:B------:R-:W-:Y:S05]  /*1160*/  BRA.U !UP3, `(.L_x_7) ;  /* 0x000000010b987547 */ /* 0x000fea000b800000 */
[----:B------:R-:W-:Y:S02]  /*1170*/  UIADD3 UR4, UPT, UPT, UR10, -0x1, URZ ;  /* 0xffffffff0a047890 */ /* 0x000fe4000fffe0ff */
[----:B------:R-:W-:Y:S02]  /*1180*/  UISETP.NE.AND UP3, UPT, UR11, URZ, UPT ;  /* 0x000000ff0b00728c */ /* 0x000fe4000bf65270 */
[----:B------:R-:W-:-:S09]  /*1190*/  UISETP.NE.AND UP2, UPT, UR4, URZ, UPT ;  /* 0x000000ff0400728c */ /* 0x000fd2000bf45270 */
[----:B------:R-:W-:Y:S05]  /*11a0*/  BRA.U !UP2, `(.L_x_9) ;  /* 0x000000010a547547 */ /* 0x000fea000b800000 */
[----:B------:R-:W1:Y:S01]  /*11b0*/  LDC.64 R16, c[0x0][0x380] ;  /* 0x0000e000ff107b82 */ /* 0x000e620000000a00 */
[----:B------:R-:W2:Y:S01]  /*11c0*/  LDCU.64 UR14, c[0x0][0x388] ;  /* 0x00007100ff0e77ac */ /* 0x000ea20008000a00 */
[----:B------:R-:W-:Y:S02]  /*11d0*/  IMAD R2, R7, UR12, RZ ;  /* 0x0000000c07027c24 */ /* 0x000fe4000f8e02ff */
[----:B------:R-:W-:Y:S02]  /*11e0*/  IMAD.IADD R9, R8, 0x1, R7 ;  /* 0x0000000108097824 */ /* 0x000fe400078e0207 */
[----:B------:R-:W-:Y:S01]  /*11f0*/  VIADD R14, R2, UR12 ;  /* 0x0000000c020e7c36 */ /* 0x000fe20008000000 */
[----:B------:R-:W-:-:S04]  /*1200*/  IADD3 R2, P0, PT, R3, R2, RZ ;  /* 0x0000000203027210 */ /* 0x000fc80007f1e0ff */
[----:B------:R-:W-:Y:S01]  /*1210*/  IADD3 R19, P1, PT, R3, R14, RZ ;  /* 0x0000000e03137210 */ /* 0x000fe20007f3e0ff */
[----:B------:R-:W-:-:S04]  /*1220*/  IMAD.X R11, RZ, RZ, RZ, P0 ;  /* 0x000000ffff0b7224 */ /* 0x000fc800000e06ff */
[----:B------:R-:W-:Y:S01]  /*1230*/  IMAD.X R20, RZ, RZ, RZ, P1 ;  /* 0x000000ffff147224 */ /* 0x000fe200008e06ff */
[C---:B--2---:R-:W-:Y:S02]  /*1240*/  LEA R14, P0, R2.reuse, UR14, 0x2 ;  /* 0x0000000e020e7c11 */ /* 0x044fe4000f8010ff */
[----:B------:R-:W-:Y:S02]  /*1250*/  LEA R18, P1, R19, UR14, 0x2 ;  /* 0x0000000e13127c11 */ /* 0x000fe4000f8210ff */
[----:B------:R-:W-:Y:S01]  /*1260*/  LEA.HI.X R15, R2, UR15, R11, 0x2, P0 ;  /* 0x0000000f020f7c11 */ /* 0x000fe200080f140b */
[----:B-1----:R-:W-:Y:S01]  /*1270*/  IMAD.WIDE R16, R9, 0x4, R16 ;  /* 0x0000000409107825 */ /* 0x002fe200078e0210 */
[----:B------:R-:W-:-:S03]  /*1280*/  LEA.HI.X R19, R19, UR15, R20, 0x2, P1 ;  /* 0x0000000f13137c11 */ /* 0x000fc600088f1414 */
[----:B------:R-:W2:Y:S04]  /*1290*/  LDG.E R14, desc[UR8][R14.64+0x4] ;  /* 0x000004080e0e7981 */ /* 0x000ea8000c1e1900 */
[----:B------:R-:W2:Y:S04]  /*12a0*/  LDG.E R9, desc[UR8][R16.64] ;  /* 0x0000000810097981 */ /* 0x000ea8000c1e1900 */
[----:B------:R-:W0:Y:S04]  /*12b0*/  LDG.E R18, desc[UR8][R18.64+0x4] ;  /* 0x0000040812127981 */ /* 0x000e28000c1e1900 */
[----:B------:R-:W0:Y:S01]  /*12c0*/  LDG.E R2, desc[UR8][R16.64+0x4] ;  /* 0x0000040810027981 */ /* 0x000e22000c1e1900 */
[----:B------:R-:W-:Y:S01]  /*12d0*/  IADD3 R7, PT, PT, R7, 0x2, RZ ;  /* 0x0000000207077810 */ /* 0x000fe20007ffe0ff */
[----:B--2---:R-:W-:-:S04]  /*12e0*/  FFMA R9, R9, R14, R10 ;  /* 0x0000000e09097223 */ /* 0x004fc8000000000a */
[----:B0-----:R-:W-:-:S07]  /*12f0*/  FFMA R10, R2, R18, R9 ;  /* 0x00000012020a7223 */ /* 0x001fce0000000009 */
.L_x_9:
[----:B------:R-:W-:Y:S05]  /*1300*/  BRA.U !UP3, `(.L_x_7) ;  /* 0x000000010b307547 */ /* 0x000fea000b800000 */
[----:B------:R-:W1:Y:S01]  /*1310*/  LDC.64 R16, c[0x0][0x380] ;  /* 0x0000e000ff107b82 */ /* 0x000e620000000a00 */
[----:B------:R-:W2:Y:S01]  /*1320*/  LDCU.64 UR14, c[0x0][0x388] ;  /* 0x00007100ff0e77ac */ /* 0x000ea20008000a00 */
[----:B------:R-:W-:Y:S02]  /*1330*/  IMAD R2, R7, UR12, RZ ;  /* 0x0000000c07027c24 */ /* 0x000fe4000f8e02ff */
[----:B------:R-:W-:-:S03]  /*1340*/  IMAD.IADD R7, R8, 0x1, R7 ;  /* 0x0000000108077824 */ /* 0x000fc600078e0207 */
[----:B------:R-:W-:-:S05]  /*1350*/  IADD3 R2, P0, PT, R2, R3, RZ ;  /* 0x0000000302027210 */ /* 0x000fca0007f1e0ff */
[----:B------:R-:W-:Y:S01]  /*1360*/  IMAD.X R9, RZ, RZ, RZ, P0 ;  /* 0x000000ffff097224 */ /* 0x000fe200000e06ff */
[----:B--2---:R-:W-:-:S04]  /*1370*/  LEA R14, P0, R2, UR14, 0x2 ;  /* 0x0000000e020e7c11 */ /* 0x004fc8000f8010ff */
[----:B------:R-:W-:Y:S01]  /*1380*/  LEA.HI.X R15, R2, UR15, R9, 0x2, P0 ;  /* 0x0000000f020f7c11 */ /* 0x000fe200080f1409 */
[----:B-1----:R-:W-:-:S04]  /*1390*/  IMAD.WIDE R16, R7, 0x4, R16 ;  /* 0x0000000407107825 */ /* 0x002fc800078e0210 */
[----:B------:R-:W0:Y:S04]  /*13a0*/  LDG.E R14, desc[UR8][R14.64+0x4] ;  /* 0x000004080e0e7981 */ /* 0x000e28000c1e1900 */
[----:B------:R-:W0:Y:S02]  /*13b0*/  LDG.E R17, desc[UR8][R16.64] ;  /* 0x0000000810117981 */ /* 0x000e24000c1e1900 */
[----:B0-----:R-:W-:-:S07]  /*13c0*/  FFMA R10, R17, R14, R10 ;  /* 0x0000000e110a7223 */ /* 0x001fce000000000a */
.L_x_7:
[----:B------:R1:W-:Y:S01]  /*13d0*/  STG.E desc[UR8][R12.64+0x4], R10 ;  /* 0x0000040a0c007986 */ /* 0x0003e2000c101908 */
[----:B------:R-:W-:Y:S01]  /*13e0*/  IMAD.MOV.U32 R7, RZ, RZ, RZ ;  /* 0x000000ffff077224 */ /* 0x000fe200078e00ff */
[----:B------:R-:W-:Y:S06]  /*13f0*/  BRA.U !UP0, `(.L_x_10) ;  /* 0x0000000508247547 */ /* 0x000fec000b800000 */
[----:B------:R-:W2:Y:S01]  /*1400*/  LDC.64 R14, c[0x0][0x380] ;  /* 0x0000e000ff0e7b82 */ /* 0x000ea20000000a00 */
[----:B------:R-:W3:Y:S01]  /*1410*/  LDCU.64 UR14, c[0x0][0x388] ;  /* 0x00007100ff0e77ac */ /* 0x000ee20008000a00 */
[----:B------:R-:W-:-:S05]  /*1420*/  UMOV UR4, URZ ;  /* 0x000000ff00047c82 */ /* 0x000fca0008000000 */
.L_x_11:
[----:B------:R-:W-:Y:S02]  /*1430*/  UIMAD UR13, UR4, UR12, URZ ;  /* 0x0000000c040d72a4 */ /* 0x000fe4000f8e02ff */
[----:B------:R-:W-:Y:S02]  /*1440*/  VIADD R17, R8, UR4 ;  /* 0x0000000408117c36 */ /* 0x000fe40008000000 */
[----:B------:R-:W-:Y:S02]  /*1450*/  UIADD3 UR6, UPT, UPT, UR13, UR12, URZ ;  /* 0x0000000c0d067290 */ /* 0x000fe4000fffe0ff */
[----:B--2---:R-:W-:Y:S01]  /*1460*/  IMAD.WIDE R16, R17, 0x4, R14 ;  /* 0x0000000411107825 */ /* 0x004fe200078e020e */
[----:B------:R-:W-:-:S04]  /*1470*/  IADD3 R7, P0, PT, R3, UR13, RZ ;  /* 0x0000000d03077c10 */ /* 0x000fc8000ff1e0ff */
[----:B------:R-:W-:Y:S01]  /*1480*/  IADD3.X R18, PT, PT, RZ, RZ, RZ, P0, !PT ;  /* 0x000000ffff127210 */ /* 0x000fe200007fe4ff */
[----:B------:R-:W2:Y:S01]  /*1490*/  LDG.E R11, desc[UR8][R16.64] ;  /* 0x00000008100b7981 */ /* 0x000ea2000c1e1900 */
[----:B---3--:R-:W-:Y:S02]  /*14a0*/  LEA R26, P0, R7, UR14, 0x2 ;  /* 0x0000000e071a7c11 */ /* 0x008fe4000f8010ff */
[----:B------:R-:W-:Y:S01]  /*14b0*/  IADD3 R2, P1, PT, R3, UR6, RZ ;  /* 0x0000000603027c10 */ /* 0x000fe2000ff3e0ff */
[----:B------:R-:W3:Y:S01]  /*14c0*/  LDG.E R9, desc[UR8][R16.64+0x4] ;  /* 0x0000040810097981 */ /* 0x000ee2000c1e1900 */
[----:B------:R-:W-:Y:S02]  /*14d0*/  LEA.HI.X R27, R7, UR15, R18, 0x2, P0 ;  /* 0x0000000f071b7c11 */ /* 0x000fe400080f1412 */
[C---:B------:R-:W-:Y:S01]  /*14e0*/  LEA R18, P0, R2.reuse, UR14, 0x2 ;  /* 0x0000000e02127c11 */ /* 0x040fe2000f8010ff */
[----:B------:R-:W-:Y:S02]  /*14f0*/  IMAD.X R7, RZ, RZ, RZ, P1 ;  /* 0x000000ffff077224 */ /* 0x000fe400008e06ff */
[----:B------:R-:W2:Y:S03]  /*1500*/  LDG.E R26, desc[UR8][R26.64+0x8] ;  /* 0x000008081a1a7981 */ /* 0x000ea6000c1e1900 */
[----:B------:R-:W-:-:S05]  /*1510*/  LEA.HI.X R19, R2, UR15, R7, 0x2, P0 ;  /* 0x0000000f02137c11 */ /* 0x000fca00080f1407 */
[----:B------:R4:W3:Y:S01]  /*1520*/  LDG.E R2, desc[UR8][R18.64+0x8] ;  /* 0x0000080812027981 */ /* 0x0008e2000c1e1900 */
[----:B------:R-:W-:-:S06]  /*1530*/  UIADD3 UR6, UPT, UPT, UR6, UR12, URZ ;  /* 0x0000000c06067290 */ /* 0x000fcc000fffe0ff */
[----:B------:R-:W-:Y:S01]  /*1540*/  IADD3 R7, P0, PT, R3, UR6, RZ ;  /* 0x0000000603077c10 */ /* 0x000fe2000ff1e0ff */
[----:B------:R-:W-:-:S04]  /*1550*/  UIADD3 UR6, UPT, UPT, UR6, UR12, URZ ;  /* 0x0000000c06067290 */ /* 0x000fc8000fffe0ff */
[----:B------:R-:W-:Y:S01]  /*1560*/  IMAD.X R20, RZ, RZ, RZ, P0 ;  /* 0x000000ffff147224 */ /* 0x000fe200000e06ff */
[----:B------:R-:W-:Y:S01]  /*1570*/  LEA R24, P0, R7, UR14, 0x2 ;  /* 0x0000000e07187c11 */ /* 0x000fe2000f8010ff */
[----:B------:R-:W-:-:S03]  /*1580*/  UIADD3 UR13, UPT, UPT, UR6, UR12, URZ ;  /* 0x0000000c060d7290 */ /* 0x000fc6000fffe0ff */
[----:B------:R-:W-:Y:S02]  /*1590*/  LEA.HI.X R25, R7, UR15, R20, 0x2, P0 ;  /* 0x0000000f07197c11 */ /* 0x000fe400080f1414 */
[C---:B------:R-:W-:Y:S01]  /*15a0*/  IADD3 R21, P0, PT, R3.reuse, UR6, RZ ;  /* 0x0000000603157c10 */ /* 0x040fe2000ff1e0ff */
[----:B------:R-:W-:Y:S02]  /*15b0*/  UIADD3 UR6, UPT, UPT, UR13, UR12, URZ ;  /* 0x0000000c0d067290 */ /* 0x000fe4000fffe0ff */
[----:B----4-:R-:W-:Y:S01]  /*15c0*/  IADD3 R18, P1, PT, R3, UR13, RZ ;  /* 0x0000000d03127c10 */ /* 0x010fe2000ff3e0ff */
[----:B------:R4:W5:Y:S01]  /*15d0*/  LDG.E R7, desc[UR8][R24.64+0x8] ;  /* 0x0000080818077981 */ /* 0x000962000c1e1900 */
[----:B------:R-:W-:Y:S01]  /*15e0*/  IMAD.X R28, RZ, RZ, RZ, P0 ;  /* 0x000000ffff1c7224 */ /* 0x000fe200000e06ff */
[----:B------:R-:W-:Y:S02]  /*15f0*/  LEA R20, P0, R21, UR14, 0x2 ;  /* 0x0000000e15147c11 */ /* 0x000fe4000f8010ff */
[----:B------:R-:W-:Y:S01]  /*1600*/  IADD3 R19, P2, PT, R3, UR6, RZ ;  /* 0x0000000603137c10 */ /* 0x000fe2000ff5e0ff */
[----:B------:R-:W-:Y:S01]  /*1610*/  UIADD3 UR6, UPT, UPT, UR6, UR12, URZ ;  /* 0x0000000c06067290 */ /* 0x000fe2000fffe0ff */
[----:B------:R-:W-:-:S02]  /*1620*/  IADD3.X R23, PT, PT, RZ, RZ, RZ, P1, !PT ;  /* 0x000000ffff177210 */ /* 0x000fc40000ffe4ff */
[C---:B------:R-:W-:Y:S02]  /*1630*/  LEA R22, P1, R18.reuse, UR14, 0x2 ;  /* 0x0000000e12167c11 */ /* 0x040fe4000f8210ff */
[----:B------:R-:W-:Y:S01]  /*1640*/  LEA.HI.X R21, R21, UR15, R28, 0x2, P0 ;  /* 0x0000000f15157c11 */ /* 0x000fe200080f141c */
[----:B------:R-:W-:Y:S01]  /*1650*/  IMAD.X R28, RZ, RZ, RZ, P2 ;  /* 0x000000ffff1c7224 */ /* 0x000fe200010e06ff */
[----:B------:R-:W-:Y:S02]  /*1660*/  LEA.HI.X R23, R18, UR15, R23, 0x2, P1 ;  /* 0x0000000f12177c11 */ /* 0x000fe400088f1417 */
[----:B------:R-:W-:Y:S01]  /*1670*/  LEA R18, P0, R19, UR14, 0x2 ;  /* 0x0000000e13127c11 */ /* 0x000fe2000f8010ff */
[----:B------:R0:W5:Y:S01]  /*1680*/  LDG.E R20, desc[UR8][R20.64+0x8] ;  /* 0x0000080814147981 */ /* 0x000162000c1e1900 */
[----:B----4-:R-:W-:Y:S02]  /*1690*/  IADD3 R25, P1, PT, R3, UR6, RZ ;  /* 0x0000000603197c10 */ /* 0x010fe4000ff3e0ff */
[----:B------:R-:W-:Y:S01]  /*16a0*/  LEA.HI.X R19, R19, UR15, R28, 0x2, P0 ;  /* 0x0000000f13137c11 */ /* 0x000fe200080f141c */
[----:B------:R4:W5:Y:S01]  /*16b0*/  LDG.E R27, desc[UR8][R22.64+0x8] ;  /* 0x00000808161b7981 */ /* 0x000962000c1e1900 */
[C---:B------:R-:W-:Y:S01]  /*16c0*/  LEA R24, P0, R25.reuse, UR14, 0x2 ;  /* 0x0000000e19187c11 */ /* 0x040fe2000f8010ff */
[----:B------:R-:W-:Y:S01]  /*16d0*/  IMAD.X R28, RZ, RZ, RZ, P1 ;  /* 0x000000ffff1c7224 */ /* 0x000fe200008e06ff */
[----:B------:R-:W-:Y:S01]  /*16e0*/  UIADD3 UR6, UPT, UPT, UR6, UR12, URZ ;  /* 0x0000000c06067290 */ /* 0x000fe2000fffe0ff */
[----:B------:R-:W5:Y:S03]  /*16f0*/  LDG.E R18, desc[UR8][R18.64+0x8] ;  /* 0x0000080812127981 */ /* 0x000f66000c1e1900 */
[----:B------:R-:W-:-:S02]  /*1700*/  LEA.HI.X R25, R25, UR15, R28, 0x2, P0 ;  /* 0x0000000f19197c11 */ /* 0x000fc400080f141c */
[----:B------:R-:W5:Y:S04]  /*1710*/  LDG.E R28, desc[UR8][R16.64+0x8] ;  /* 0x00000808101c7981 */ /* 0x000f68000c1e1900 */
[----:B------:R-:W5:Y:S04]  /*1720*/  LDG.E R24, desc[UR8][R24.64+0x8] ;  /* 0x0000080818187981 */ /* 0x000f68000c1e1900 */
[----:B------:R-:W5:Y:S01]  /*1730*/  LDG.E R19, desc[UR8][R16.64+0x18] ;  /* 0x0000180810137981 */ /* 0x000f62000c1e1900 */
[----:B--2---:R-:W-:Y:S01]  /*1740*/  FFMA R29, R11, R26, R10 ;  /* 0x0000001a0b1d7223 */ /* 0x004fe2000000000a */
[----:B01----:R-:W-:-:S02]  /*1750*/  IADD3 R10, P0, PT, R3, UR6, RZ ;  /* 0x00000006030a7c10 */ /* 0x003fc4000ff1e0ff */
[----:B------:R-:W2:Y:S04]  /*1760*/  LDG.E R11, desc[UR8][R16.64+0xc] ;  /* 0x00000c08100b7981 */ /* 0x000ea8000c1e1900 */
[----:B------:R-:W2:Y:S01]  /*1770*/  LDG.E R26, desc[UR8][R16.64+0x10] ;  /* 0x00001008101a7981 */ /* 0x000ea2000c1e1900 */
[----:B------:R-:W-:Y:S02]  /*1780*/  IMAD.X R21, RZ, RZ, RZ, P0 ;  /* 0x000000ffff157224 */ /* 0x000fe400000e06ff */
[----:B---3--:R-:W-:Y:S01]  /*1790*/  FFMA R29, R9, R2, R29 ;  /* 0x00000002091d7223 */ /* 0x008fe2000000001d */
[C---:B----4-:R-:W-:Y:S01]  /*17a0*/  LEA R22, P0, R10.reuse, UR14, 0x2 ;  /* 0x0000000e0a167c11 */ /* 0x050fe2000f8010ff */
[----:B------:R-:W3:Y:S03]  /*17b0*/  LDG.E R9, desc[UR8][R16.64+0x14] ;  /* 0x0000140810097981 */ /* 0x000ee6000c1e1900 */
[----:B------:R-:W-:-:S02]  /*17c0*/  LEA.HI.X R23, R10, UR15, R21, 0x2, P0 ;  /* 0x0000000f0a177c11 */ /* 0x000fc400080f1415 */
[----:B------:R-:W4:Y:S04]  /*17d0*/  LDG.E R10, desc[UR8][R16.64+0x1c] ;  /* 0x00001c08100a7981 */ /* 0x000f28000c1e1900 */
[----:B------:R-:W4:Y:S01]  /*17e0*/  LDG.E R22, desc[UR8][R22.64+0x8] ;  /* 0x0000080816167981 */ /* 0x000f22000c1e1900 */
[----:B------:R-:W-:-:S04]  /*17f0*/  UIADD3 UR4, UPT, UPT, UR4, 0x8, URZ ;  /* 0x0000000804047890 */ /* 0x000fc8000fffe0ff */
[----:B------:R-:W-:Y:S01]  /*1800*/  UISETP.NE.AND UP2, UPT, UR4, UR5, UPT ;  /* 0x000000050400728c */ /* 0x000fe2000bf45270 */
[----:B-----5:R-:W-:-:S04]  /*1810*/  FFMA R28, R28, R7, R29 ;  /* 0x000000071c1c7223 */ /* 0x020fc8000000001d */
[----:B--2---:R-:W-:-:S04]  /*1820*/  FFMA R11, R11, R20, R28 ;  /* 0x000000140b0b7223 */ /* 0x004fc8000000001c */
[----:B------:R-:W-:-:S04]  /*1830*/  FFMA R26, R26, R27, R11 ;  /* 0x0000001b1a1a7223 */ /* 0x000fc8000000000b */
[----:B---3--:R-:W-:-:S04]  /*1840*/  FFMA R18, R9, R18, R26 ;  /* 0x0000001209127223 */ /* 0x008fc8000000001a */
[----:B------:R-:W-:-:S04]  /*1850*/  FFMA R19, R19, R24, R18 ;  /* 0x0000001813137223 */ /* 0x000fc80000000012 */
[----:B----4-:R-:W-:Y:S01]  /*1860*/  FFMA R10, R10, R22, R19 ;  /* 0x000000160a0a7223 */ /* 0x010fe20000000013 */
[----:B------:R-:W-:Y:S06]  /*1870*/  BRA.U UP2, `(.L_x_11) ;  /* 0xfffffff902ec7547 */ /* 0x000fec000b83ffff */
[----:B------:R-:W-:-:S07]  /*1880*/  MOV R7, UR5 ;  /* 0x0000000500077c02 */ /* 0x000fce0008000f00 */
.L_x_10:
[----:B------:R-:W-:Y:S05]  /*1890*/  BRA.U !UP1, `(.L_x_12) ;  /* 0x0000000509407547 */ /* 0x000fea000b800000 */
[----:B------:R-:W-:Y:S02]  /*18a0*/  UIADD3 UR4, UPT, UPT, UR7, -0x1, URZ ;  /* 0xffffffff07047890 */ /* 0x000fe4000fffe0ff */
[----:B------:R-:W-:Y:S02]  /*18b0*/  UISETP.NE.AND UP3, UPT, UR10, URZ, UPT ;  /* 0x000000ff0a00728c */ /* 0x000fe4000bf65270 */
[----:B------:R-:W-:-:S09]  /*18c0*/  UISETP.GE.U32.AND UP2, UPT, UR4, 0x3, UPT ;  /* 0x000000030400788c */ /* 0x000fd2000bf46070 */
[----:B------:R-:W-:Y:S05]  /*18d0*/  BRA.U !UP2, `(.L_x_13) ;  /* 0x000000010a947547 */ /* 0x000fea000b800000 */
[----:B------:R-:W2:Y:S01]  /*18e0*/  LDCU.64 UR14, c[0x0][0x388] ;  /* 0x00007100ff0e77ac */ /* 0x000ea20008000a00 */
[----:B------:R-:W3:Y:S01]  /*18f0*/  LDC.64 R18, c[0x0][0x380] ;  /* 0x0000e000ff127b82 */ /* 0x000ee20000000a00 */
[----:B------:R-:W-:Y:S02]  /*1900*/  IMAD R2, R7, UR12, RZ ;  /* 0x0000000c07027c24 */ /* 0x000fe4000f8e02ff */
[----:B------:R-:W-:Y:S02]  /*1910*/  IMAD.IADD R9, R8, 0x1, R7 ;  /* 0x0000000108097824 */ /* 0x000fe400078e0207 */
[----:B------:R-:W-:Y:S01]  /*1920*/  VIADD R14, R2, UR12 ;  /* 0x0000000c020e7c36 */ /* 0x000fe20008000000 */
[----:B------:R-:W-:-:S03]  /*1930*/  IADD3 R15, P0, PT, R3, R2, RZ ;  /* 0x00000002030f7210 */ /* 0x000fc60007f1e0ff */
[----:B------:R-:W-:Y:S01]  /*1940*/  VIADD R2, R14, UR12 ;  /* 0x0000000c0e027c36 */ /* 0x000fe20008000000 */
[----:B------:R-:W-:Y:S02]  /*1950*/  IADD3.X R22, PT, PT, RZ, RZ, RZ, P0, !PT ;  /* 0x000000ffff167210 */ /* 0x000fe400007fe4ff */
[----:B------:R-:W-:Y:S02]  /*1960*/  IADD3 R11, P1, PT, R3, R14, RZ ;  /* 0x0000000e030b7210 */ /* 0x000fe40007f3e0ff */
[----:B--2---:R-:W-:-:S03]  /*1970*/  LEA R20, P0, R15, UR14, 0x2 ;  /* 0x0000000e0f147c11 */ /* 0x004fc6000f8010ff */
[----:B------:R-:W-:Y:S01]  /*1980*/  IMAD.X R16, RZ, RZ, RZ, P1 ;  /* 0x000000ffff107224 */ /* 0x000fe200008e06ff */
[----:B------:R-:W-:Y:S02]  /*1990*/  LEA R14, P1, R11, UR14, 0x2 ;  /* 0x0000000e0b0e7c11 */ /* 0x000fe4000f8210ff */
[----:B------:R-:W-:Y:S02]  /*19a0*/  LEA.HI.X R21, R15, UR15, R22, 0x2, P0 ;  /* 0x0000000f0f157c11 */ /* 0x000fe400080f1416 */
[----:B------:R-:W-:Y:S01]  /*19b0*/  IADD3 R17, P0, PT, R3, R2, RZ ;  /* 0x0000000203117210 */ /* 0x000fe20007f1e0ff */
[----:B------:R-:W-:Y:S01]  /*19c0*/  VIADD R2, R2, UR12 ;  /* 0x0000000c02027c36 */ /* 0x000fe20008000000 */
[----:B------:R-:W-:Y:S01]  /*19d0*/  LEA.HI.X R15, R11, UR15, R16, 0x2, P1 ;  /* 0x0000000f0b0f7c11 */ /* 0x000fe200088f1410 */
[----:B---3--:R-:W-:Y:S01]  /*19e0*/  IMAD.WIDE R18, R9, 0x4, R18 ;  /* 0x0000000409127825 */ /* 0x008fe200078e0212 */
[----:B------:R-:W2:Y:S02]  /*19f0*/  LDG.E R21, desc[UR8][R20.64+0x8] ;  /* 0x0000080814157981 */ /* 0x000ea4000c1e1900 */
[----:B------:R-:W-:Y:S01]  /*1a00*/  IADD3 R11, P1, PT, R3, R2, RZ ;  /* 0x00000002030b7210 */ /* 0x000fe20007f3e0ff */
[----:B------:R-:W-:Y:S01]  /*1a10*/  IMAD.X R22, RZ, RZ, RZ, P0 ;  /* 0x000000ffff167224 */ /* 0x000fe200000e06ff */
[----:B------:R-:W-:Y:S01]  /*1a20*/  LEA R16, P0, R17, UR14, 0x2 ;  /* 0x0000000e11107c11 */ /* 0x000fe2000f8010ff */
[----:B------:R-:W2:Y:S01]  /*1a30*/  LDG.E R9, desc[UR8][R18.64] ;  /* 0x0000000812097981 */ /* 0x000ea2000c1e1900 */
[----:B------:R-:W-:-:S02]  /*1a40*/  IADD3.X R24, PT, PT, RZ, RZ, RZ, P1, !PT ;  /* 0x000000ffff187210 */ /* 0x000fc40000ffe4ff */
        /* <DEDUP_REMOVED lines=9> */
[----:B------:R-:W-:-:S02]  /*1ae0*/  VIADD R7, R7, 0x4 ;  /* 0x0000000407077836 */ /* 0x000fc40000000000 */
[----:B--2---:R-:W-:-:S04]  /*1af0*/  FFMA R9, R9, R21, R10 ;  /* 0x0000001509097223 */ /* 0x004fc8000000000a */
[----:B---3--:R-:W-:-:S04]  /*1b00*/  FFMA R2, R2, R14, R9 ;  /* 0x0000000e02027223 */ /* 0x008fc80000000009 */
[----:B----4-:R-:W-:-:S04]  /*1b10*/  FFMA R2, R11, R16, R2 ;  /* 0x000000100b027223 */ /* 0x010fc80000000002 */
[----:B01----:R-:W-:-:S07]  /*1b20*/  FFMA R10, R25, R22, R2 ;  /* 0x00000016190a7223 */ /* 0x003fce0000000002 */
.L_x_13:
[----:B------:R-:W-:Y:S05]  /*1b30*/  BRA.U !UP3, `(.L_x_12) ;  /* 0x000000010b987547 */ /* 0x000fea000b800000 */
[----:B------:R-:W-:Y:S02]  /*1b40*/  UIADD3 UR4, UPT, UPT, UR10, -0x1, URZ ;  /* 0xffffffff0a047890 */ /* 0x000fe4000fffe0ff */
[----:B------:R-:W-:Y:S02]  /*1b50*/  UISETP.NE.AND UP3, UPT, UR11, URZ, UPT ;  /* 0x000000ff0b00728c */ /* 0x000fe4000bf65270 */
[----:B------:R-:W-:-:S09]  /*1b60*/  UISETP.NE.AND UP2, UPT, UR4, URZ, UPT ;  /* 0x000000ff0400728c */ /* 0x000fd2000bf45270 */
[----:B------:R-:W-:Y:S05]  /*1b70*/  BRA.U !UP2, `(.L_x_14) ;  /* 0x000000010a547547 */ /* 0x000fea000b800000 */
[----:B------:R-:W2:Y:S01]  /*1b80*/  LDC.64 R16, c[0x0][0x380] ;  /* 0x0000e000ff107b82 */ /* 0x000ea20000000a00 */
[----:B------:R-:W3:Y:S01]  /*1b90*/  LDCU.64 UR14, c[0x0][0x388] ;  /* 0x00007100ff0e77ac */ /* 0x000ee20008000a00 */
[----:B------:R-:W-:Y:S02]  /*1ba0*/  IMAD R2, R7, UR12, RZ ;  /* 0x0000000c07027c24 */ /* 0x000fe4000f8e02ff */
[----:B------:R-:W-:Y:S02]  /*1bb0*/  IMAD.IADD R9, R8, 0x1, R7 ;  /* 0x0000000108097824 */ /* 0x000fe400078e0207 */
[----:B------:R-:W-:Y:S01]  /*1bc0*/  VIADD R14, R2, UR12 ;  /* 0x0000000c020e7c36 */ /* 0x000fe20008000000 */
[----:B------:R-:W-:-:S04]  /*1bd0*/  IADD3 R2, P0, PT, R3, R2, RZ ;  /* 0x0000000203027210 */ /* 0x000fc80007f1e0ff */
[----:B------:R-:W-:Y:S02]  /*1be0*/  IADD3 R19, P1, PT, R3, R14, RZ ;  /* 0x0000000e03137210 */ /* 0x000fe40007f3e0ff */
[----:B------:R-:W-:-:S03]  /*1bf0*/  IADD3.X R11, PT, PT, RZ, RZ, RZ, P0, !PT ;  /* 0x000000ffff0b7210 */ /* 0x000fc600007fe4ff */
[----:B------:R-:W-:Y:S01]  /*1c00*/  IMAD.X R20, RZ, RZ, RZ, P1 ;  /* 0x000000ffff147224 */ /* 0x000fe200008e06ff */
[C---:B---3--:R-:W-:Y:S02]  /*1c10*/  LEA R14, P0, R2.reuse, UR14, 0x2 ;  /* 0x0000000e020e7c11 */ /* 0x048fe4000f8010ff */
[----:B------:R-:W-:Y:S02]  /*1c20*/  LEA R18, P1, R19, UR14, 0x2 ;  /* 0x0000000e13127c11 */ /* 0x000fe4000f8210ff */
[----:B------:R-:W-:Y:S01]  /*1c30*/  LEA.HI.X R15, R2, UR15, R11, 0x2, P0 ;  /* 0x0000000f020f7c11 */ /* 0x000fe200080f140b */
[----:B--2---:R-:W-:Y:S01]  /*1c40*/  IMAD.WIDE R16, R9, 0x4, R16 ;  /* 0x0000000409107825 */ /* 0x004fe200078e0210 */
[----:B------:R-:W-:-:S03]  /*1c50*/  LEA.HI.X R19, R19, UR15, R20, 0x2, P1 ;  /* 0x0000000f13137c11 */ /* 0x000fc600088f1414 */
[----:B------:R-:W2:Y:S04]  /*1c60*/  LDG.E R14, desc[UR8][R14.64+0x8] ;  /* 0x000008080e0e7981 */ /* 0x000ea8000c1e1900 */
[----:B------:R-:W2:Y:S04]  /*1c70*/  LDG.E R9, desc[UR8][R16.64] ;  /* 0x0000000810097981 */ /* 0x000ea8000c1e1900 */
[----:B------:R-:W0:Y:S04]  /*1c80*/  LDG.E R18, desc[UR8][R18.64+0x8] ;  /* 0x0000080812127981 */ /* 0x000e28000c1e1900 */
[----:B------:R-:W0:Y:S01]  /*1c90*/  LDG.E R2, desc[UR8][R16.64+0x4] ;  /* 0x0000040810027981 */ /* 0x000e22000c1e1900 */
[----:B------:R-:W-:-:S02]  /*1ca0*/  VIADD R7, R7, 0x2 ;  /* 0x0000000207077836 */ /* 0x000fc40000000000 */
[----:B--2---:R-:W-:-:S04]  /*1cb0*/  FFMA R9, R9, R14, R10 ;  /* 0x0000000e09097223 */ /* 0x004fc8000000000a */
[----:B01----:R-:W-:-:S07]  /*1cc0*/  FFMA R10, R2, R18, R9 ;  /* 0x00000012020a7223 */ /* 0x003fce0000000009 */
.L_x_14:
[----:B------:R-:W-:Y:S05]  /*1cd0*/  BRA.U !UP3, `(.L_x_12) ;  /* 0x000000010b307547 */ /* 0x000fea000b800000 */
[----:B------:R-:W2:Y:S01]  /*1ce0*/  LDC.64 R16, c[0x0][0x380] ;  /* 0x0000e000ff107b82 */ /* 0x000ea20000000a00 */
[----:B------:R-:W3:Y:S01]  /*1cf0*/  LDCU.64 UR14, c[0x0][0x388] ;  /* 0x00007100ff0e77ac */ /* 0x000ee20008000a00 */
[----:B------:R-:W-:Y:S02]  /*1d00*/  IMAD R2, R7, UR12, RZ ;  /* 0x0000000c07027c24 */ /* 0x000fe4000f8e02ff */
[----:B------:R-:W-:-:S03]  /*1d10*/  IMAD.IADD R7, R8, 0x1, R7 ;  /* 0x0000000108077824 */ /* 0x000fc600078e0207 */
[----:B------:R-:W-:-:S04]  /*1d20*/  IADD3 R2, P0, PT, R2, R3, RZ ;  /* 0x0000000302027210 */ /* 0x000fc80007f1e0ff */
[----:B------:R-:W-:Y:S02]  /*1d30*/  IADD3.X R9, PT, PT, RZ, RZ, RZ, P0, !PT ;  /* 0x000000ffff097210 */ /* 0x000fe400007fe4ff */
[----:B---3--:R-:W-:-:S04]  /*1d40*/  LEA R14, P0, R2, UR14, 0x2 ;  /* 0x0000000e020e7c11 */ /* 0x008fc8000f8010ff */
[----:B------:R-:W-:Y:S01]  /*1d50*/  LEA.HI.X R15, R2, UR15, R9, 0x2, P0 ;  /* 0x0000000f020f7c11 */ /* 0x000fe200080f1409 */
[----:B--2---:R-:W-:-:S04]  /*1d60*/  IMAD.WIDE R16, R7, 0x4, R16 ;  /* 0x0000000407107825 */ /* 0x004fc800078e0210 */
[----:B------:R-:W0:Y:S04]  /*1d70*/  LDG.E R14, desc[UR8][R14.64+0x8] ;  /* 0x000008080e0e7981 */ /* 0x000e28000c1e1900 */
[----:B------:R-:W0:Y:S02]  /*1d80*/  LDG.E R17, desc[UR8][R16.64] ;  /* 0x0000000810117981 */ /* 0x000e24000c1e1900 */
[----:B01----:R-:W-:-:S07]  /*1d90*/  FFMA R10, R17, R14, R10 ;  /* 0x0000000e110a7223 */ /* 0x003fce000000000a */
.L_x_12:
[----:B------:R2:W-:Y:S01]  /*1da0*/  STG.E desc[UR8][R12.64+0x8], R10 ;  /* 0x0000080a0c007986 */ /* 0x0005e2000c101908 */
[----:B------:R-:W-:Y:S01]  /*1db0*/  IMAD.MOV.U32 R7, RZ, RZ, RZ ;  /* 0x000000ffff077224 */ /* 0x000fe200078e00ff */
[----:B------:R-:W-:Y:S06]  /*1dc0*/  BRA.U !UP0, `(.L_x_15) ;  /* 0x0000000508247547 */ /* 0x000fec000b800000 */
[----:B------:R-:W3:Y:S01]  /*1dd0*/  LDC.64 R14, c[0x0][0x380] ;  /* 0x0000e000ff0e7b82 */ /* 0x000ee20000000a00 */
[----:B------:R-:W4:Y:S01]  /*1de0*/  LDCU.64 UR14, c[0x0][0x388] ;  /* 0x00007100ff0e77ac */ /* 0x000f220008000a00 */
[----:B------:R-:W-:-:S05]  /*1df0*/  UMOV UR4, URZ ;  /* 0x000000ff00047c82 */ /* 0x000fca0008000000 */
.L_x_16:
[----:B------:R-:W-:Y:S02]  /*1e00*/  UIMAD UR13, UR4, UR12, URZ ;  /* 0x0000000c040d72a4 */ /* 0x000fe4000f8e02ff */
[----:B------:R-:W-:Y:S02]  /*1e10*/  VIADD R17, R8, UR4 ;  /* 0x0000000408117c36 */ /* 0x000fe40008000000 */
[----:B------:R-:W-:Y:S02]  /*1e20*/  UIADD3 UR6, UPT, UPT, UR13, UR12, URZ ;  /* 0x0000000c0d067290 */ /* 0x000fe4000fffe0ff */
[----:B---3--:R-:W-:Y:S01]  /*1e30*/  IMAD.WIDE R16, R17, 0x4, R14 ;  /* 0x0000000411107825 */ /* 0x008fe200078e020e */
[----:B------:R-:W-:-:S03]  /*1e40*/  IADD3 R7, P0, PT, R3, UR13, RZ ;  /* 0x0000000d03077c10 */ /* 0x000fc6000ff1e0ff */
[----:B------:R-:W-:Y:S02]  /*1e50*/  IADD3 R2, P1, PT, R3, UR6, RZ ;  /* 0x0000000603027c10 */ /* 0x000fe4000ff3e0ff */
[----:B------:R-:W-:Y:S01]  /*1e60*/  IMAD.X R18, RZ, RZ, RZ, P0 ;  /* 0x000000ffff127224 */ /* 0x000fe200000e06ff */
[C---:B----4-:R-:W-:Y:S01]  /*1e70*/  LEA R26, P0, R7.reuse, UR14, 0x2 ;  /* 0x0000000e071a7c11 */ /* 0x050fe2000f8010ff */
[----:B------:R-:W3:Y:S03]  /*1e80*/  LDG.E R11, desc[UR8][R16.64] ;  /* 0x00000008100b7981 */ /* 0x000ee6000c1e1900 */
[----:B------:R-:W-:Y:S01]  /*1e90*/  LEA.HI.X R27, R7, UR15, R18, 0x2, P0 ;  /* 0x0000000f071b7c11 */ /* 0x000fe200080f1412 */
[----:B------:R-:W4:Y:S01]  /*1ea0*/  LDG.E R9, desc[UR8][R16.64+0x4] ;  /* 0x0000040810097981 */ /* 0x000f22000c1e1900 */
[----:B------:R-:W-:Y:S02]  /*1eb0*/  IADD3.X R7, PT, PT, RZ, RZ, RZ, P1, !PT ;  /* 0x000000ffff077210 */ /* 0x000fe40000ffe4ff */
[C---:B------:R-:W-:Y:S01]  /*1ec0*/  LEA R18, P0, R2.reuse, UR14, 0x2 ;  /* 0x0000000e02127c11 */ /* 0x040fe2000f8010ff */
[----:B------:R-:W3:Y:S03]  /*1ed0*/  LDG.E R26, desc[UR8][R26.64+0xc] ;  /* 0x00000c081a1a7981 */ /* 0x000ee6000c1e1900 */
[----:B------:R-:W-:-:S05]  /*1ee0*/  LEA.HI.X R19, R2, UR15, R7, 0x2, P0 ;  /* 0x0000000f02137c11 */ /* 0x000fca00080f1407 */
[----:B------:R5:W4:Y:S01]  /*1ef0*/  LDG.E R2, desc[UR8][R18.64+0xc] ;  /* 0x00000c0812027981 */ /* 0x000b22000c1e1900 */
        /* <DEDUP_REMOVED lines=9> */
[C---:B-----5:R-:W-:Y:S01]  /*1f90*/  IADD3 R18, P1, PT, R3.reuse, UR13, RZ ;  /* 0x0000000d03127c10 */ /* 0x060fe2000ff3e0ff */
[----:B------:R5:W4:Y:S01]  /*1fa0*/  LDG.E R7, desc[UR8][R24.64+0xc] ;  /* 0x00000c0818077981 */ /* 0x000b22000c1e1900 */
[----:B------:R-:W-:Y:S02]  /*1fb0*/  IMAD.X R28, RZ, RZ, RZ, P0 ;  /* 0x000000ffff1c7224 */ /* 0x000fe400000e06ff */
[----:B------:R-:W-:Y:S01]  /*1fc0*/  IADD3 R19, P2, PT, R3, UR6, RZ ;  /* 0x0000000603137c10 */ /* 0x000fe2000ff5e0ff */
[----:B------:R-:W-:Y:S01]  /*1fd0*/  IMAD.X R23, RZ, RZ, RZ, P1 ;  /* 0x000000ffff177224 */ /* 0x000fe200008e06ff */
[----:B------:R-:W-:Y:S01]  /*1fe0*/  UIADD3 UR6, UPT, UPT, UR6, UR12, URZ ;  /* 0x0000000c06067290 */ /* 0x000fe2000fffe0ff */
[----:B------:R-:W-:-:S02]  /*1ff0*/  LEA R20, P0, R21, UR14, 0x2 ;  /* 0x0000000e15147c11 */ /* 0x000fc4000f8010ff */
[C---:B------:R-:W-:Y:S02]  /*2000*/  LEA R22, P1, R18.reuse, UR14, 0x2 ;  /* 0x0000000e12167c11 */ /* 0x040fe4000f8210ff */
[----:B------:R-:W-:Y:S02]  /*2010*/  LEA.HI.X R21, R21, UR15, R28, 0x2, P0 ;  /* 0x0000000f15157c11 */ /* 0x000fe400080f141c */
[----:B------:R-:W-:Y:S02]  /*2020*/  LEA.HI.X R23, R18, UR15, R23, 0x2, P1 ;  /* 0x0000000f12177c11 */ /* 0x000fe400088f1417 */
[----:B------:R-:W-:Y:S01]  /*2030*/  IADD3.X R28, PT, PT, RZ, RZ, RZ, P2, !PT ;  /* 0x000000ffff1c7210 */ /* 0x000fe200017fe4ff */
[----:B------:R0:W4:Y:S01]  /*2040*/  LDG.E R20, desc[UR8][R20.64+0xc] ;  /* 0x00000c0814147981 */ /* 0x000122000c1e1900 */
[----:B------:R-:W-:Y:S02]  /*2050*/  LEA R18, P0, R19, UR14, 0x2 ;  /* 0x0000000e13127c11 */ /* 0x000fe4000f8010ff */
[----:B-----5:R-:W-:Y:S01]  /*2060*/  IADD3 R25, P1, PT, R3, UR6, RZ ;  /* 0x0000000603197c10 */ /* 0x020fe2000ff3e0ff */
[----:B------:R5:W5:Y:S01]  /*2070*/  LDG.E R27, desc[UR8][R22.64+0xc] ;  /* 0x00000c08161b7981 */ /* 0x000b62000c1e1900 */
[----:B------:R-:W-:-:S02]  /*2080*/  LEA.HI.X R19, R19, UR15, R28, 0x2, P0 ;  /* 0x0000000f13137c11 */ /* 0x000fc400080f141c */
[C---:B------:R-:W-:Y:S01]  /*2090*/  LEA R24, P0, R25.reuse, UR14, 0x2 ;  /* 0x0000000e19187c11 */ /* 0x040fe2000f8010ff */
[----:B------:R-:W-:Y:S01]  /*20a0*/  IMAD.X R28, RZ, RZ, RZ, P1 ;  /* 0x000000ffff1c7224 */ /* 0x000fe200008e06ff */
[----:B------:R-:W-:Y:S01]  /*20b0*/  UIADD3 UR6, UPT, UPT, UR6, UR12, URZ ;  /* 0x0000000c06067290 */ /* 0x000fe2000fffe0ff */
[----:B------:R-:W5:Y:S03]  /*20c0*/  LDG.E R18, desc[UR8][R18.64+0xc] ;  /* 0x00000c0812127981 */ /* 0x000f66000c1e1900 */
[----:B------:R-:W-:Y:S02]  /*20d0*/  LEA.HI.X R25, R25, UR15, R28, 0x2, P0 ;  /* 0x0000000f19197c11 */ /* 0x000fe400080f141c */
[----:B------:R-:W5:Y:S04]  /*20e0*/  LDG.E R28, desc[UR8][R16.64+0x8] ;  /* 0x00000808101c7981 */ /* 0x000f68000c1e1900 */
[----:B------:R-:W5:Y:S04]  /*20f0*/  LDG.E R24, desc[UR8][R24.64+0xc] ;  /* 0x00000c0818187981 */ /* 0x000f68000c1e1900 */
[----:B------:R-:W5:Y:S01]  /*2100*/  LDG.E R19, desc[UR8][R16.64+0x18] ;  /* 0x0000180810137981 */ /* 0x000f62000c1e1900 */
[----:B---3--:R-:W-:Y:S01]  /*2110*/  FFMA R29, R11, R26, R10 ;  /* 0x0000001a0b1d7223 */ /* 0x008fe2000000000a */
[----:B012---:R-:W-:-:S02]  /*2120*/  IADD3 R10, P0, PT, R3, UR6, RZ ;  /* 0x00000006030a7c10 */ /* 0x007fc4000ff1e0ff */
[----:B------:R-:W2:Y:S04]  /*2130*/  LDG.E R11, desc[UR8][R16.64+0xc] ;  /* 0x00000c08100b7981 */ /* 0x000ea8000c1e1900 */
[----:B------:R-:W3:Y:S01]  /*2140*/  LDG.E R26, desc[UR8][R16.64+0x10] ;  /* 0x00001008101a7981 */ /* 0x000ee2000c1e1900 */
[----:B------:R-:W-:Y:S02]  /*2150*/  IMAD.X R21, RZ, RZ, RZ, P0 ;  /* 0x000000ffff157224 */ /* 0x000fe400000e06ff */
[----:B----4-:R-:W-:Y:S01]  /*2160*/  FFMA R29, R9, R2, R29 ;  /* 0x00000002091d7223 */ /* 0x010fe2000000001d */
[C---:B-----5:R-:W-:Y:S01]  /*2170*/  LEA R22, P0, R10.reuse, UR14, 0x2 ;  /* 0x0000000e0a167c11 */ /* 0x060fe2000f8010ff */
[----:B------:R-:W4:Y:S03]  /*2180*/  LDG.E R9, desc[UR8][R16.64+0x14] ;  /* 0x0000140810097981 */ /* 0x000f26000c1e1900 */
[----:B------:R-:W-:-:S02]  /*2190*/  LEA.HI.X R23, R10, UR15, R21, 0x2, P0 ;  /* 0x0000000f0a177c11 */ /* 0x000fc400080f1415 */
[----:B------:R-:W5:Y:S04]  /*21a0*/  LDG.E R10, desc[UR8][R16.64+0x1c] ;  /* 0x00001c08100a7981 */ /* 0x000f68000c1e1900 */
[----:B------:R-:W5:Y:S01]  /*21b0*/  LDG.E R22, desc[UR8][R22.64+0xc] ;  /* 0x00000c0816167981 */ /* 0x000f62000c1e1900 */
[----:B------:R-:W-:-:S04]  /*21c0*/  UIADD3 UR4, UPT, UPT, UR4, 0x8, URZ ;  /* 0x0000000804047890 */ /* 0x000fc8000fffe0ff */
[----:B------:R-:W-:Y:S01]  /*21d0*/  UISETP.NE.AND UP2, UPT, UR4, UR5, UPT ;  /* 0x000000050400728c */ /* 0x000fe2000bf45270 */
[----:B------:R-:W-:-:S04]  /*21e0*/  FFMA R28, R28, R7, R29 ;  /* 0x000000071c1c7223 */ /* 0x000fc8000000001d */
[----:B--2---:R-:W-:-:S04]  /*21f0*/  FFMA R11, R11, R20, R28 ;  /* 0x000000140b0b7223 */ /* 0x004fc8000000001c */
[----:B---3--:R-:W-:-:S04]  /*2200*/  FFMA R26, R26, R27, R11 ;  /* 0x0000001b1a1a7223 */ /* 0x008fc8000000000b */
[----:B----4-:R-:W-:-:S04]  /*2210*/  FFMA R18, R9, R18, R26 ;  /* 0x0000001209127223 */ /* 0x010fc8000000001a */
[----:B------:R-:W-:-:S04]  /*2220*/  FFMA R19, R19, R24, R18 ;  /* 0x0000001813137223 */ /* 0x000fc80000000012 */
[----:B-----5:R-:W-:Y:S01]  /*2230*/  FFMA R10, R10, R22, R19 ;  /* 0x000000160a0a7223 */ /* 0x020fe20000000013 */
[----:B------:R-:W-:Y:S06]  /*2240*/  BRA.U UP2, `(.L_x_16) ;  /* 0xfffffff902ec7547 */ /* 0x000fec000b83ffff */
[----:B------:R-:W-:-:S07]  /*2250*/  IMAD.U32 R7, RZ, RZ, UR5 ;  /* 0x00000005ff077e24 */ /* 0x000fce000f8e00ff */
.L_x_15:
[----:B------:R-:W-:Y:S05]  /*2260*/  BRA.U !UP1, `(.L_x_17) ;  /* 0x0000000509407547 */ /* 0x000fea000b800000 */
[----:B------:R-:W-:Y:S02]  /*2270*/  UIADD3 UR4, UPT, UPT, UR7, -0x1, URZ ;  /* 0xffffffff07047890 */ /* 0x000fe4000fffe0ff */
[----:B------:R-:W-:Y:S02]  /*2280*/  UISETP.NE.AND UP3, UPT, UR10, URZ, UPT ;  /* 0x000000ff0a00728c */ /* 0x000fe4000bf65270 */
[----:B------:R-:W-:-:S09]  /*2290*/  UISETP.GE.U32.AND UP2, UPT, UR4, 0x3, UPT ;  /* 0x000000030400788c */ /* 0x000fd2000bf46070 */
[----:B------:R-:W-:Y:S05]  /*22a0*/  BRA.U !UP2, `(.L_x_18) ;  /* 0x000000010a947547 */ /* 0x000fea000b800000 */
[----:B------:R-:W3:Y:S01]  /*22b0*/  LDCU.64 UR14, c[0x0][0x388] ;  /* 0x00007100ff0e77ac */ /* 0x000ee20008000a00 */
[----:B------:R-:W4:Y:S01]  /*22c0*/  LDC.64 R18, c[0x0][0x380] ;  /* 0x0000e000ff127b82 */ /* 0x000f220000000a00 */
[----:B------:R-:W-:Y:S02]  /*22d0*/  IMAD R2, R7, UR12, RZ ;  /* 0x0000000c07027c24 */ /* 0x000fe4000f8e02ff */
[----:B------:R-:W-:-:S03]  /*22e0*/  IMAD.IADD R9, R8, 0x1, R7 ;  /* 0x0000000108097824 */ /* 0x000fc600078e0207 */
[----:B------:R-:W-:Y:S02]  /*22f0*/  IADD3 R15, P0, PT, R3, R2, RZ ;  /* 0x00000002030f7210 */ /* 0x000fe40007f1e0ff */
[----:B------:R-:W-:-:S03]  /*2300*/  IADD3 R14, PT, PT, R2, UR12, RZ ;  /* 0x0000000c020e7c10 */ /* 0x000fc6000fffe0ff */
[----:B------:R-:W-:Y:S01]  /*2310*/  IMAD.X R22, RZ, RZ, RZ, P0 ;  /* 0x000000ffff167224 */ /* 0x000fe200000e06ff */
[----:B------:R-:W-:Y:S01]  /*2320*/  IADD3 R11, P1, PT, R3, R14, RZ ;  /* 0x0000000e030b7210 */ /* 0x000fe20007f3e0ff */
[----:B------:R-:W-:-:S03]  /*2330*/  VIADD R2, R14, UR12 ;  /* 0x0000000c0e027c36 */ /* 0x000fc60008000000 */
[----:B------:R-:W-:Y:S02]  /*2340*/  IADD3.X R16, PT, PT, RZ, RZ, RZ, P1, !PT ;  /* 0x000000ffff107210 */ /* 0x000fe40000ffe4ff */
[----:B---3--:R-:W-:Y:S02]  /*2350*/  LEA R20, P0, R15, UR14, 0x2 ;  /* 0x0000000e0f147c11 */ /* 0x008fe4000f8010ff */
[----:B------:R-:W-:Y:S02]  /*2360*/  LEA R14, P1, R11, UR14, 0x2 ;  /* 0x0000000e0b0e7c11 */ /* 0x000fe4000f8210ff */
[----:B------:R-:W-:Y:S02]  /*2370*/  LEA.HI.X R21, R15, UR15, R22, 0x2, P0 ;  /* 0x0000000f0f157c11 */ /* 0x000fe400080f1416 */
[----:B------:R-:W-:Y:S01]  /*2380*/  IADD3 R17, P0, PT, R3, R2, RZ ;  /* 0x0000000203117210 */ /* 0x000fe20007f1e0ff */
[----:B------:R-:W-:Y:S01]  /*2390*/  VIADD R2, R2, UR12 ;  /* 0x0000000c02027c36 */ /* 0x000fe20008000000 */
[----:B------:R-:W-:Y:S01]  /*23a0*/  LEA.HI.X R15, R11, UR15, R16, 0x2, P1 ;  /* 0x0000000f0b0f7c11 */ /* 0x000fe200088f1410 */
[----:B----4-:R-:W-:Y:S01]  /*23b0*/  IMAD.WIDE R18, R9, 0x4, R18 ;  /* 0x0000000409127825 */ /* 0x010fe200078e0212 */
[----:B------:R-:W3:Y:S02]  /*23c0*/  LDG.E R21, desc[UR8][R20.64+0xc] ;  /* 0x00000c0814157981 */ /* 0x000ee4000c1e1900 */
[----:B------:R-:W-:Y:S01]  /*23d0*/  IADD3 R11, P1, PT, R3, R2, RZ ;  /* 0x00000002030b7210 */ /* 0x000fe20007f3e0ff */
[----:B------:R-:W-:Y:S01]  /*23e0*/  IMAD.X R22, RZ, RZ, RZ, P0 ;  /* 0x000000ffff167224 */ /* 0x000fe200000e06ff */
[C---:B------:R-:W-:Y:S01]  /*23f0*/  LEA R16, P0, R17.reuse, UR14, 0x2 ;  /* 0x0000000e11107c11 */ /* 0x040fe2000f8010ff */
[----:B------:R-:W3:Y:S02]  /*2400*/  LDG.E R9, desc[UR8][R18.64] ;  /* 0x0000000812097981 */ /* 0x000ee4000c1e1900 */
[----:B------:R-:W-:Y:S01]  /*2410*/  IMAD.X R24, RZ, RZ, RZ, P1 ;  /* 0x000000ffff187224 */ /* 0x000fe200008e06ff */
[----:B------:R-:W-:Y:S01]  /*2420*/  LEA.HI.X R17, R17, UR15, R22, 0x2, P0 ;  /* 0x0000000f11117c11 */ /* 0x000fe200080f1416 */
[----:B------:R-:W4:Y:S01]  /*2430*/  LDG.E R14, desc[UR8][R14.64+0xc] ;  /* 0x00000c080e0e7981 */ /* 0x000f22000c1e1900 */
[----:B------:R-:W-:-:S03]  /*2440*/  LEA R22, P0, R11, UR14, 0x2 ;  /* 0x0000000e0b167c11 */ /* 0x000fc6000f8010ff */
[----:B------:R-:W4:Y:S01]  /*2450*/  LDG.E R2, desc[UR8][R18.64+0x4] ;  /* 0x0000040812027981 */ /* 0x000f22000c1e1900 */
[----:B------:R-:W-:-:S03]  /*2460*/  LEA.HI.X R23, R11, UR15, R24, 0x2, P0 ;  /* 0x0000000f0b177c11 */ /* 0x000fc600080f1418 */
[----:B------:R-:W5:Y:S04]  /*2470*/  LDG.E R16, desc[UR8][R16.64+0xc] ;  /* 0x00000c0810107981 */ /* 0x000f68000c1e1900 */
[----:B------:R-:W5:Y:S04]  /*2480*/  LDG.E R11, desc[UR8][R18.64+0x8] ;  /* 0x00000808120b7981 */ /* 0x000f68000c1e1900 */
[----:B------:R-:W0:Y:S04]  /*2490*/  LDG.E R22, desc[UR8][R22.64+0xc] ;  /* 0x00000c0816167981 */ /* 0x000e28000c1e1900 */
[----:B------:R-:W0:Y:S01]  /*24a0*/  LDG.E R25, desc[UR8][R18.64+0xc] ;  /* 0x00000c0812197981 */ /* 0x000e22000c1e1900 */
[----:B------:R-:W-:Y:S01]  /*24b0*/  IADD3 R7, PT, PT, R7, 0x4, RZ ;  /* 0x0000000407077810 */ /* 0x000fe20007ffe0ff */
[----:B---3--:R-:W-:-:S04]  /*24c0*/  FFMA R9, R9, R21, R10 ;  /* 0x0000001509097223 */ /* 0x008fc8000000000a */
[----:B----4-:R-:W-:-:S04]  /*24d0*/  FFMA R2, R2, R14, R9 ;  /* 0x0000000e02027223 */ /* 0x010fc80000000009 */
[----:B-----5:R-:W-:-:S04]  /*24e0*/  FFMA R2, R11, R16, R2 ;  /* 0x000000100b027223 */ /* 0x020fc80000000002 */
[----:B012---:R-:W-:-:S07]  /*24f0*/  FFMA R10, R25, R22, R2 ;  /* 0x00000016190a7223 */ /* 0x007fce0000000002 */
.L_x_18:
[----:B------:R-:W-:Y:S05]  /*2500*/  BRA.U !UP3, `(.L_x_17) ;  /* 0x000000010b987547 */ /* 0x000fea000b800000 */
[----:B------:R-:W-:Y:S02]  /*2510*/  UIADD3 UR4, UPT, UPT, UR10, -0x1, URZ ;  /* 0xffffffff0a047890 */ /* 0x000fe4000fffe0ff */
[----:B------:R-:W-:Y:S02]  /*2520*/  UISETP.NE.AND UP3, UPT, UR11, URZ, UPT ;  /* 0x000000ff0b00728c */ /* 0x000fe4000bf65270 */
[----:B------:R-:W-:-:S09]  /*2530*/  UISETP.NE.AND UP2, UPT, UR4, URZ, UPT ;  /* 0x000000ff0400728c */ /* 0x000fd2000bf45270 */
[----:B------:R-:W-:Y:S05]  /*2540*/  BRA.U !UP2, `(.L_x_19) ;  /* 0x000000010a547547 */ /* 0x000fea000b800000 */
[----:B------:R-:W3:Y:S01]  /*2550*/  LDC.64 R16, c[0x0][0x380] ;  /* 0x0000e000ff107b82 */ /* 0x000ee20000000a00 */
[----:B------:R-:W4:Y:S01]  /*2560*/  LDCU.64 UR14, c[0x0][0x388] ;  /* 0x00007100ff0e77ac */ /* 0x000f220008000a00 */
[----:B------:R-:W-:Y:S02]  /*2570*/  IMAD R2, R7, UR12, RZ ;  /* 0x0000000c07027c24 */ /* 0x000fe4000f8e02ff */
[----:B------:R-:W-:Y:S02]  /*2580*/  IMAD.IADD R9, R8, 0x1, R7 ;  /* 0x0000000108097824 */ /* 0x000fe400078e0207 */
[----:B------:R-:W-:Y:S01]  /*2590*/  VIADD R14, R2, UR12 ;  /* 0x0000000c020e7c36 */ /* 0x000fe20008000000 */
[----:B------:R-:W-:-:S04]  /*25a0*/  IADD3 R2, P0, PT, R3, R2, RZ ;  /* 0x0000000203027210 */ /* 0x000fc80007f1e0ff */
[----:B------:R-:W-:Y:S01]  /*25b0*/  IADD3 R19, P1, PT, R3, R14, RZ ;  /* 0x0000000e03137210 */ /* 0x000fe20007f3e0ff */
[----:B------:R-:W-:-:S03]  /*25c0*/  IMAD.X R11, RZ, RZ, RZ, P0 ;  /* 0x000000ffff0b7224 */ /* 0x000fc600000e06ff */
[----:B------:R-:W-:Y:S02]  /*25d0*/  IADD3.X R20, PT, PT, RZ, RZ, RZ, P1, !PT ;  /* 0x000000ffff147210 */ /* 0x000fe40000ffe4ff */
[C---:B----4-:R-:W-:Y:S02]  /*25e0*/  LEA R14, P0, R2.reuse, UR14, 0x2 ;  /* 0x0000000e020e7c11 */ /* 0x050fe4000f8010ff */
[----:B------:R-:W-:Y:S02]  /*25f0*/  LEA R18, P1, R19, UR14, 0x2 ;  /* 0x0000000e13127c11 */ /* 0x000fe4000f8210ff */
[----:B------:R-:W-:Y:S01]  /*2600*/  LEA.HI.X R15, R2, UR15, R11, 0x2, P0 ;  /* 0x0000000f020f7c11 */ /* 0x000fe200080f140b */
[----:B---3--:R-:W-:Y:S01]  /*2610*/  IMAD.WIDE R16, R9, 0x4, R16 ;  /* 0x0000000409107825 */ /* 0x008fe200078e0210 */
[----:B------:R-:W-:-:S03]  /*2620*/  LEA.HI.X R19, R19, UR15, R20, 0x2, P1 ;  /* 0x0000000f13137c11 */ /* 0x000fc600088f1414 */
[----:B------:R-:W3:Y:S04]  /*2630*/  LDG.E R14, desc[UR8][R14.64+0xc] ;  /* 0x00000c080e0e7981 */ /* 0x000ee8000c1e1900 */
[----:B------:R-:W3:Y:S04]  /*2640*/  LDG.E R9, desc[UR8][R16.64] ;  /* 0x0000000810097981 */ /* 0x000ee8000c1e1900 */
[----:B------:R-:W0:Y:S04]  /*2650*/  LDG.E R18, desc[UR8][R18.64+0xc] ;  /* 0x00000c0812127981 */ /* 0x000e28000c1e1900 */
[----:B------:R-:W0:Y:S01]  /*2660*/  LDG.E R2, desc[UR8][R16.64+0x4] ;  /* 0x0000040810027981 */ /* 0x000e22000c1e1900 */
[----:B------:R-:W-:-:S02]  /*2670*/  VIADD R7, R7, 0x2 ;  /* 0x0000000207077836 */ /* 0x000fc40000000000 */
[----:B---3--:R-:W-:-:S04]  /*2680*/  FFMA R9, R9, R14, R10 ;  /* 0x0000000e09097223 */ /* 0x008fc8000000000a */
[----:B012---:R-:W-:-:S07]  /*2690*/  FFMA R10, R2, R18, R9 ;  /* 0x00000012020a7223 */ /* 0x007fce0000000009 */
.L_x_19:
[----:B------:R-:W-:Y:S05]  /*26a0*/  BRA.U !UP3, `(.L_x_17) ;  /* 0x000000010b307547 */ /* 0x000fea000b800000 */
[----:B------:R-:W3:Y:S01]  /*26b0*/  LDC.64 R16, c[0x0][0x380] ;  /* 0x0000e000ff107b82 */ /* 0x000ee20000000a00 */
[----:B------:R-:W4:Y:S01]  /*26c0*/  LDCU.64 UR14, c[0x0][0x388] ;  /* 0x00007100ff0e77ac */ /* 0x000f220008000a00 */
[----:B------:R-:W-:Y:S02]  /*26d0*/  IMAD R2, R7, UR12, RZ ;  /* 0x0000000c07027c24 */ /* 0x000fe4000f8e02ff */
[----:B------:R-:W-:-:S03]  /*26e0*/  IMAD.IADD R7, R8, 0x1, R7 ;  /* 0x0000000108077824 */ /* 0x000fc600078e0207 */
[----:B------:R-:W-:-:S05]  /*26f0*/  IADD3 R2, P0, PT, R2, R3, RZ ;  /* 0x0000000302027210 */ /* 0x000fca0007f1e0ff */
[----:B------:R-:W-:Y:S01]  /*2700*/  IMAD.X R9, RZ, RZ, RZ, P0 ;  /* 0x000000ffff097224 */ /* 0x000fe200000e06ff */
[----:B----4-:R-:W-:-:S04]  /*2710*/  LEA R14, P0, R2, UR14, 0x2 ;  /* 0x0000000e020e7c11 */ /* 0x010fc8000f8010ff */
[----:B------:R-:W-:Y:S01]  /*2720*/  LEA.HI.X R15, R2, UR15, R9, 0x2, P0 ;  /* 0x0000000f020f7c11 */ /* 0x000fe200080f1409 */
[----:B---3--:R-:W-:-:S04]  /*2730*/  IMAD.WIDE R16, R7, 0x4, R16 ;  /* 0x0000000407107825 */ /* 0x008fc800078e0210 */
[----:B------:R-:W0:Y:S04]  /*2740*/  LDG.E R14, desc[UR8][R14.64+0xc] ;  /* 0x00000c080e0e7981 */ /* 0x000e28000c1e1900 */
[----:B------:R-:W0:Y:S02]  /*2750*/  LDG.E R17, desc[UR8][R16.64] ;  /* 0x0000000810117981 */ /* 0x000e24000c1e1900 */
[----:B012---:R-:W-:-:S07]  /*2760*/  FFMA R10, R17, R14, R10 ;  /* 0x0000000e110a7223 */ /* 0x007fce000000000a */
.L_x_17:
[----:B------:R3:W-:Y:S01]  /*2770*/  STG.E desc[UR8][R12.64+0xc], R10 ;  /* 0x00000c0a0c007986 */ /* 0x0007e2000c101908 */
[----:B------:R-:W-:Y:S01]  /*2780*/  HFMA2 R7, -RZ, RZ, 0, 0 ;  /* 0x00000000ff077431 */ /* 0x000fe200000001ff */
[----:B------:R-:W-:Y:S06]  /*2790*/  BRA.U !UP0, `(.L_x_20) ;  /* 0x0000000508247547 */ /* 0x000fec000b800000 */
[----:B------:R-:W4:Y:S01]  /*27a0*/  LDC.64 R14, c[0x0][0x380] ;  /* 0x0000e000ff0e7b82 */ /* 0x000f220000000a00 */
[----:B------:R-:W0:Y:S01]  /*27b0*/  LDCU.64 UR14, c[0x0][0x388] ;  /* 0x00007100ff0e77ac */ /* 0x000e220008000a00 */
[----:B------:R-:W-:-:S05]  /*27c0*/  UMOV UR4, URZ ;  /* 0x000000ff00047c82 */ /* 0x000fca0008000000 */
.L_x_21:
[----:B------:R-:W-:Y:S02]  /*27d0*/  UIMAD UR13, UR4, UR12, URZ ;  /* 0x0000000c040d72a4 */ /* 0x000fe4000f8e02ff */
[----:B------:R-:W-:Y:S02]  /*27e0*/  VIADD R17, R8, UR4 ;  /* 0x0000000408117c36 */ /* 0x000fe40008000000 */
[----:B------:R-:W-:Y:S02]  /*27f0*/  UIADD3 UR6, UPT, UPT, UR13, UR12, URZ ;  /* 0x0000000c0d067290 */ /* 0x000fe4000fffe0ff */
[----:B----4-:R-:W-:Y:S01]  /*2800*/  IMAD.WIDE R16, R17, 0x4, R14 ;  /* 0x0000000411107825 */ /* 0x010fe200078e020e */
[----:B------:R-:W-:-:S03]  /*2810*/  IADD3 R7, P0, PT, R3, UR13, RZ ;  /* 0x0000000d03077c10 */ /* 0x000fc6000ff1e0ff */
[----:B------:R-:W-:Y:S02]  /*2820*/  IADD3 R2, P1, PT, R3, UR6, RZ ;  /* 0x0000000603027c10 */ /* 0x000fe4000ff3e0ff */
[----:B------:R-:W-:Y:S01]  /*2830*/  IMAD.X R18, RZ, RZ, RZ, P0 ;  /* 0x000000ffff127224 */ /* 0x000fe200000e06ff */
[C---:B0-----:R-:W-:Y:S01]  /*2840*/  LEA R26, P0, R7.reuse, UR14, 0x2 ;  /* 0x0000000e071a7c11 */ /* 0x041fe2000f8010ff */
[----:B------:R-:W4:Y:S03]  /*2850*/  LDG.E R11, desc[UR8][R16.64] ;  /* 0x00000008100b7981 */ /* 0x000f26000c1e1900 */
[----:B------:R-:W-:Y:S01]  /*2860*/  LEA.HI.X R27, R7, UR15, R18, 0x2, P0 ;  /* 0x0000000f071b7c11 */ /* 0x000fe200080f1412 */
[----:B------:R-:W-:Y:S01]  /*2870*/  IMAD.X R7, RZ, RZ, RZ, P1 ;  /* 0x000000ffff077224 */ /* 0x000fe200008e06ff */
[C---:B------:R-:W-:Y:S01]  /*2880*/  LEA R18, P0, R2.reuse, UR14, 0x2 ;  /* 0x0000000e02127c11 */ /* 0x040fe2000f8010ff */
[----:B------:R-:W5:Y:S04]  /*2890*/  LDG.E R9, desc[UR8][R16.64+0x4] ;  /* 0x0000040810097981 */ /* 0x000f68000c1e1900 */
[----:B------:R-:W4:Y:S01]  /*28a0*/  LDG.E R26, desc[UR8][R26.64+0x10] ;  /* 0x000010081a1a7981 */ /* 0x000f22000c1e1900 */
[----:B------:R-:W-:-:S05]  /*28b0*/  LEA.HI.X R19, R2, UR15, R7, 0x2, P0 ;  /* 0x0000000f02137c11 */ /* 0x000fca00080f1407 */
[----:B------:R0:W5:Y:S01]  /*28c0*/  LDG.E R2, desc[UR8][R18.64+0x10] ;  /* 0x0000100812027981 */ /* 0x000162000c1e1900 */
[----:B------:R-:W-:-:S06]  /*28d0*/  UIADD3 UR6, UPT, UPT, UR6, UR12, URZ ;  /* 0x0000000c06067290 */ /* 0x000fcc000fffe0ff */
[----:B------:R-:W-:Y:S01]  /*28e0*/  IADD3 R7, P0, PT, R3, UR6, RZ ;  /* 0x0000000603077c10 */ /* 0x000fe2000ff1e0ff */
[----:B------:R-:W-:-:S03]  /*28f0*/  UIADD3 UR6, UPT, UPT, UR6, UR12, URZ ;  /* 0x0000000c06067290 */ /* 0x000fc6000fffe0ff */
[----:B------:R-:W-:Y:S01]  /*2900*/  IADD3.X R20, PT, PT, RZ, RZ, RZ, P0, !PT ;  /* 0x000000ffff147210 */ /* 0x000fe200007fe4ff */
[----:B------:R-:W-:Y:S01]  /*2910*/  UIADD3 UR13, UPT, UPT, UR6, UR12, URZ ;  /* 0x0000000c060d7290 */ /* 0x000fe2000fffe0ff */
[----:B------:R-:W-:-:S04]  /*2920*/  LEA R24, P0, R7, UR14, 0x2 ;  /* 0x0000000e07187c11 */ /* 0x000fc8000f8010ff */
[----:B------:R-:W-:Y:S02]  /*2930*/  LEA.HI.X R25, R7, UR15, R20, 0x2, P0 ;  /* 0x0000000f07197c11 */ /* 0x000fe400080f1414 */
[C---:B------:R-:W-:Y:S01]  /*2940*/  IADD3 R21, P0, PT, R3.reuse, UR6, RZ ;  /* 0x0000000603157c10 */ /* 0x040fe2000ff1e0ff */
[----:B------:R-:W-:Y:S02]  /*2950*/  UIADD3 UR6, UPT, UPT, UR13, UR12, URZ ;  /* 0x0000000c0d067290 */ /* 0x000fe4000fffe0ff */
[----:B0-----:R-:W-:Y:S01]  /*2960*/  IADD3 R18, P1, PT, R3, UR13, RZ ;  /* 0x0000000d03127c10 */ /* 0x001fe2000ff3e0ff */
[----:B------:R0:W5:Y:S01]  /*2970*/  LDG.E R7, desc[UR8][R24.64+0x10] ;  /* 0x0000100818077981 */ /* 0x000162000c1e1900 */
        /* <DEDUP_REMOVED lines=10> */
[----:B------:R1:W5:Y:S01]  /*2a20*/  LDG.E R20, desc[UR8][R20.64+0x10] ;  /* 0x0000100814147981 */ /* 0x000362000c1e1900 */
[----:B0-----:R-:W-:Y:S02]  /*2a30*/  IADD3 R25, P1, PT, R3, UR6, RZ ;  /* 0x0000000603197c10 */ /* 0x001fe4000ff3e0ff */
[----:B------:R-:W-:Y:S01]  /*2a40*/  LEA.HI.X R19, R19, UR15, R28, 0x2, P0 ;  /* 0x0000000f13137c11 */ /* 0x000fe200080f141c */
[----:B------:R0:W5:Y:S01]  /*2a50*/  LDG.E R27, desc[UR8][R22.64+0x10] ;  /* 0x00001008161b7981 */ /* 0x000162000c1e1900 */
[----:B------:R-:W-:-:S02]  /*2a60*/  IADD3.X R28, PT, PT, RZ, RZ, RZ, P1, !PT ;  /* 0x000000ffff1c7210 */ /* 0x000fc40000ffe4ff */
[C---:B------:R-:W-:Y:S01]  /*2a70*/  LEA R24, P0, R25.reuse, UR14, 0x2 ;  /* 0x0000000e19187c11 */ /* 0x040fe2000f8010ff */
[----:B------:R-:W-:Y:S01]  /*2a80*/  UIADD3 UR6, UPT, UPT, UR6, UR12, URZ ;  /* 0x0000000c06067290 */ /* 0x000fe2000fffe0ff */
[----:B------:R-:W5:Y:S02]  /*2a90*/  LDG.E R18, desc[UR8][R18.64+0x10] ;  /* 0x0000100812127981 */ /* 0x000f64000c1e1900 */
[----:B------:R-:W-:Y:S02]  /*2aa0*/  LEA.HI.X R25, R25, UR15, R28, 0x2, P0 ;  /* 0x0000000f19197c11 */ /* 0x000fe400080f141c */
[----:B------:R-:W5:Y:S04]  /*2ab0*/  LDG.E R28, desc[UR8][R16.64+0x8] ;  /* 0x00000808101c7981 */ /* 0x000f68000c1e1900 */
[----:B------:R-:W5:Y:S04]  /*2ac0*/  LDG.E R24, desc[UR8][R24.64+0x10] ;  /* 0x0000100818187981 */ /* 0x000f68000c1e1900 */
[----:B------:R-:W5:Y:S01]  /*2ad0*/  LDG.E R19, desc[UR8][R16.64+0x18] ;  /* 0x0000180810137981 */ /* 0x000f62000c1e1900 */
[----:B----4-:R-:W-:Y:S01]  /*2ae0*/  FFMA R29, R11, R26, R10 ;  /* 0x0000001a0b1d7223 */ /* 0x010fe2000000000a */
[----:B-123--:R-:W-:-:S02]  /*2af0*/  IADD3 R10, P0, PT, R3, UR6, RZ ;  /* 0x00000006030a7c10 */ /* 0x00efc4000ff1e0ff */
[----:B------:R-:W2:Y:S04]  /*2b00*/  LDG.E R11, desc[UR8][R16.64+0xc] ;  /* 0x00000c08100b7981 */ /* 0x000ea8000c1e1900 */
[----:B------:R-:W3:Y:S01]  /*2b10*/  LDG.E R26, desc[UR8][R16.64+0x10] ;  /* 0x00001008101a7981 */ /* 0x000ee2000c1e1900 */
[----:B------:R-:W-:Y:S02]  /*2b20*/  IMAD.X R21, RZ, RZ, RZ, P0 ;  /* 0x000000ffff157224 */ /* 0x000fe400000e06ff */
[----:B-----5:R-:W-:Y:S01]  /*2b30*/  FFMA R29, R9, R2, R29 ;  /* 0x00000002091d7223 */ /* 0x020fe2000000001d */
[C---:B0-----:R-:W-:Y:S01]  /*2b40*/  LEA R22, P0, R10.reuse, UR14, 0x2 ;  /* 0x0000000e0a167c11 */ /* 0x041fe2000f8010ff */
        /* <DEDUP_REMOVED lines=14> */
.L_x_20:
[----:B------:R-:W-:Y:S05]  /*2c30*/  BRA.U !UP1, `(.L_x_22) ;  /* 0x0000000509407547 */ /* 0x000fea000b800000 */
[----:B------:R-:W-:Y:S02]  /*2c40*/  UIADD3 UR4, UPT, UPT, UR7, -0x1, URZ ;  /* 0xffffffff07047890 */ /* 0x000fe4000fffe0ff */
[----:B------:R-:W-:Y:S02]  /*2c50*/  UISETP.NE.AND UP3, UPT, UR10, URZ, UPT ;  /* 0x000000ff0a00728c */ /* 0x000fe4000bf65270 */
[----:B------:R-:W-:-:S09]  /*2c60*/  UISETP.GE.U32.AND UP2, UPT, UR4, 0x3, UPT ;  /* 0x000000030400788c */ /* 0x000fd2000bf46070 */
[----:B------:R-:W-:Y:S05]  /*2c70*/  BRA.U !UP2, `(.L_x_23) ;  /* 0x000000010a947547 */ /* 0x000fea000b800000 */
[----:B------:R-:W4:Y:S01]  /*2c80*/  LDCU.64 UR14, c[0x0][0x388] ;  /* 0x00007100ff0e77ac */ /* 0x000f220008000a00 */
[----:B------:R-:W5:Y:S01]  /*2c90*/  LDC.64 R18, c[0x0][0x380] ;  /* 0x0000e000ff127b82 */ /* 0x000f620000000a00 */
[----:B------:R-:W-:Y:S01]  /*2ca0*/  IMAD R2, R7, UR12, RZ ;  /* 0x0000000c07027c24 */ /* 0x000fe2000f8e02ff */
[----:B------:R-:W-:-:S03]  /*2cb0*/  IADD3 R9, PT, PT, R8, R7, RZ ;  /* 0x0000000708097210 */ /* 0x000fc60007ffe0ff */
[----:B------:R-:W-:Y:S01]  /*2cc0*/  VIADD R14, R2, UR12 ;  /* 0x0000000c020e7c36 */ /* 0x000fe20008000000 */
[----:B------:R-:W-:-:S03]  /*2cd0*/  IADD3 R15, P0, PT, R3, R2, RZ ;  /* 0x00000002030f7210 */ /* 0x000fc60007f1e0ff */
[----:B------:R-:W-:Y:S01]  /*2ce0*/  VIADD R2, R14, UR12 ;  /* 0x0000000c0e027c36 */ /* 0x000fe20008000000 */
[----:B------:R-:W-:Y:S01]  /*2cf0*/  IADD3 R11, P1, PT, R3, R14, RZ ;  /* 0x0000000e030b7210 */ /* 0x000fe20007f3e0ff */
[----:B------:R-:W-:-:S04]  /*2d00*/  IMAD.X R22, RZ, RZ, RZ, P0 ;  /* 0x000000ffff167224 */ /* 0x000fc800000e06ff */
[----:B------:R-:W-:Y:S01]  /*2d10*/  IMAD.X R16, RZ, RZ, RZ, P1 ;  /* 0x000000ffff107224 */ /* 0x000fe200008e06ff */
[----:B----4-:R-:W-:Y:S02]  /*2d20*/  LEA R20, P0, R15, UR14, 0x2 ;  /* 0x0000000e0f147c11 */ /* 0x010fe4000f8010ff */
[----:B------:R-:W-:Y:S02]  /*2d30*/  LEA R14, P1, R11, UR14, 0x2 ;  /* 0x0000000e0b0e7c11 */ /* 0x000fe4000f8210ff */
[----:B------:R-:W-:Y:S02]  /*2d40*/  LEA.HI.X R21, R15, UR15, R22, 0x2, P0 ;  /* 0x0000000f0f157c11 */ /* 0x000fe400080f1416 */
[----:B------:R-:W-:Y:S01]  /*2d50*/  IADD3 R17, P0, PT, R3, R2, RZ ;  /* 0x0000000203117210 */ /* 0x000fe20007f1e0ff */
[----:B-----5:R-:W-:Y:S01]  /*2d60*/  IMAD.WIDE R18, R9, 0x4, R18 ;  /* 0x0000000409127825 */ /* 0x020fe200078e0212 */
[----:B------:R-:W-:Y:S02]  /*2d70*/  IADD3 R2, PT, PT, R2, UR12, RZ ;  /* 0x0000000c02027c10 */ /* 0x000fe4000fffe0ff */
[----:B------:R-:W-:Y:S01]  /*2d80*/  LEA.HI.X R15, R11, UR15, R16, 0x2, P1 ;  /* 0x0000000f0b0f7c11 */ /* 0x000fe200088f1410 */
[----:B------:R-:W-:Y:S01]  /*2d90*/  IMAD.X R22, RZ, RZ, RZ, P0 ;  /* 0x000000ffff167224 */ /* 0x000fe200000e06ff */
[----:B------:R-:W-:Y:S01]  /*2da0*/  IADD3 R11, P1, PT, R3, R2, RZ ;  /* 0x00000002030b7210 */ /* 0x000fe20007f3e0ff */
[----:B------:R-:W4:Y:S01]  /*2db0*/  LDG.E R21, desc[UR8][R20.64+0x10] ;  /* 0x0000100814157981 */ /* 0x000f22000c1e1900 */
[----:B------:R-:W-:-:S03]  /*2dc0*/  LEA R16, P0, R17, UR14, 0x2 ;  /* 0x0000000e11107c11 */ /* 0x000fc6000f8010ff */
[----:B------:R-:W4:Y:S01]  /*2dd0*/  LDG.E R9, desc[UR8][R18.64] ;  /* 0x0000000812097981 */ /* 0x000f22000c1e1900 */
[----:B------:R-:W-:Y:S01]  /*2de0*/  LEA.HI.X R17, R17, UR15, R22, 0x2, P0 ;  /* 0x0000000f11117c11 */ /* 0x000fe200080f1416 */
[----:B------:R-:W-:Y:S01]  /*2df0*/  IMAD.X R24, RZ, RZ, RZ, P1 ;  /* 0x000000ffff187224 */ /* 0x000fe200008e06ff */
[C---:B------:R-:W-:Y:S01]  /*2e00*/  LEA R22, P0, R11.reuse, UR14, 0x2 ;  /* 0x0000000e0b167c11 */ /* 0x040fe2000f8010ff */
[----:B------:R-:W5:Y:S04]  /*2e10*/  LDG.E R14, desc[UR8][R14.64+0x10] ;  /* 0x000010080e0e7981 */ /* 0x000f68000c1e1900 */
[----:B------:R-:W5:Y:S01]  /*2e20*/  LDG.E R2, desc[UR8][R18.64+0x4] ;  /* 0x0000040812027981 */ /* 0x000f62000c1e1900 */
[----:B------:R-:W-:-:S03]  /*2e30*/  LEA.HI.X R23, R11, UR15, R24, 0x2, P0 ;  /* 0x0000000f0b177c11 */ /* 0x000fc600080f1418 */
[----:B------:R-:W2:Y:S04]  /*2e40*/  LDG.E R16, desc[UR8][R16.64+0x10] ;  /* 0x0000100810107981 */ /* 0x000ea8000c1e1900 */
[----:B------:R-:W2:Y:S04]  /*2e50*/  LDG.E R11, desc[UR8][R18.64+0x8] ;  /* 0x00000808120b7981 */ /* 0x000ea8000c1e1900 */
[----:B------:R-:W0:Y:S04]  /*2e60*/  LDG.E R22, desc[UR8][R22.64+0x10] ;  /* 0x0000100816167981 */ /* 0x000e28000c1e1900 */
[----:B------:R-:W0:Y:S01]  /*2e70*/  LDG.E R25, desc[UR8][R18.64+0xc] ;  /* 0x00000c0812197981 */ /* 0x000e22000c1e1900 */
[----:B------:R-:W-:-:S02]  /*2e80*/  VIADD R7, R7, 0x4 ;  /* 0x0000000407077836 */ /* 0x000fc40000000000 */
[----:B----4-:R-:W-:-:S04]  /*2e90*/  FFMA R9, R9, R21, R10 ;  /* 0x0000001509097223 */ /* 0x010fc8000000000a */
[----:B-----5:R-:W-:-:S04]  /*2ea0*/  FFMA R2, R2, R14, R9 ;  /* 0x0000000e02027223 */ /* 0x020fc80000000009 */
[----:B--2---:R-:W-:-:S04]  /*2eb0*/  FFMA R2, R11, R16, R2 ;  /* 0x000000100b027223 */ /* 0x004fc80000000002 */
[----:B01-3--:R-:W-:-:S07]  /*2ec0*/  FFMA R10, R25, R22, R2 ;  /* 0x00000016190a7223 */ /* 0x00bfce0000000002 */
.L_x_23:
[----:B------:R-:W-:Y:S05]  /*2ed0*/  BRA.U !UP3, `(.L_x_22) ;  /* 0x000000010b987547 */ /* 0x000fea000b800000 */
[----:B------:R-:W-:Y:S02]  /*2ee0*/  UIADD3 UR4, UPT, UPT, UR10, -0x1, URZ ;  /* 0xffffffff0a047890 */ /* 0x000fe4000fffe0ff */
[----:B------:R-:W-:Y:S02]  /*2ef0*/  UISETP.NE.AND UP3, UPT, UR11, URZ, UPT ;  /* 0x000000ff0b00728c */ /* 0x000fe4000bf65270 */
[----:B------:R-:W-:-:S09]  /*2f00*/  UISETP.NE.AND UP2, UPT, UR4, URZ, UPT ;  /* 0x000000ff0400728c */ /* 0x000fd2000bf45270 */
[----:B------:R-:W-:Y:S05]  /*2f10*/  BRA.U !UP2, `(.L_x_24) ;  /* 0x000000010a547547 */ /* 0x000fea000b800000 */
[----:B------:R-:W4:Y:S01]  /*2f20*/  LDC.64 R16, c[0x0][0x380] ;  /* 0x0000e000ff107b82 */ /* 0x000f220000000a00 */
[----:B------:R-:W5:Y:S01]  /*2f30*/  LDCU.64 UR14, c[0x0][0x388] ;  /* 0x00007100ff0e77ac */ /* 0x000f620008000a00 */
[----:B------:R-:W-:Y:S02]  /*2f40*/  IMAD R2, R7, UR12, RZ ;  /* 0x0000000c07027c24 */ /* 0x000fe4000f8e02ff */
[----:B------:R-:W-:-:S03]  /*2f50*/  IMAD.IADD R9, R8, 0x1, R7 ;  /* 0x0000000108097824 */ /* 0x000fc600078e0207 */
[----:B------:R-:W-:Y:S02]  /*2f60*/  IADD3 R14, PT, PT, R2, UR12, RZ ;  /* 0x0000000c020e7c10 */ /* 0x000fe4000fffe0ff */
[C---:B------:R-:W-:Y:S02]  /*2f70*/  IADD3 R2, P0, PT, R3.reuse, R2, RZ ;  /* 0x0000000203027210 */ /* 0x040fe40007f1e0ff */
[----:B------:R-:W-:-:S03]  /*2f80*/  IADD3 R19, P1, PT, R3, R14, RZ ;  /* 0x0000000e03137210 */ /* 0x000fc60007f3e0ff */
[----:B------:R-:W-:Y:S02]  /*2f90*/  IMAD.X R11, RZ, RZ, RZ, P0 ;  /* 0x000000ffff0b7224 */ /* 0x000fe400000e06ff */
[----:B------:R-:W-:Y:S01]  /*2fa0*/  IMAD.X R20, RZ, RZ, RZ, P1 ;  /* 0x000000ffff147224 */ /* 0x000fe200008e06ff */
[C---:B-----5:R-:W-:Y:S02]  /*2fb0*/  LEA R14, P0, R2.reuse, UR14, 0x2 ;  /* 0x0000000e020e7c11 */ /* 0x060fe4000f8010ff */
[----:B------:R-:W-:Y:S02]  /*2fc0*/  LEA R18, P1, R19, UR14, 0x2 ;  /* 0x0000000e13127c11 */ /* 0x000fe4000f8210ff */
[----:B------:R-:W-:Y:S01]  /*2fd0*/  LEA.HI.X R15, R2, UR15, R11, 0x2, P0 ;  /* 0x0000000f020f7c11 */ /* 0x000fe200080f140b */
[----:B----4-:R-:W-:Y:S01]  /*2fe0*/  IMAD.WIDE R16, R9, 0x4, R16 ;  /* 0x0000000409107825 */ /* 0x010fe200078e0210 */
[----:B------:R-:W-:-:S03]  /*2ff0*/  LEA.HI.X R19, R19, UR15, R20, 0x2, P1 ;  /* 0x0000000f13137c11 */ /* 0x000fc600088f1414 */
[----:B------:R-:W4:Y:S04]  /*3000*/  LDG.E R14, desc[UR8][R14.64+0x10] ;  /* 0x000010080e0e7981 */ /* 0x000f28000c1e1900 */
[----:B------:R-:W4:Y:S04]  /*3010*/  LDG.E R9, desc[UR8][R16.64] ;  /* 0x0000000810097981 */ /* 0x000f28000c1e1900 */
[----:B------:R-:W0:Y:S04]  /*3020*/  LDG.E R18, desc[UR8][R18.64+0x10] ;  /* 0x0000100812127981 */ /* 0x000e28000c1e1900 */
[----:B------:R-:W0:Y:S01]  /*3030*/  LDG.E R2, desc[UR8][R16.64+0x4] ;  /* 0x0000040810027981 */ /* 0x000e22000c1e1900 */
[----:B------:R-:W-:Y:S01]  /*3040*/  IADD3 R7, PT, PT, R7, 0x2, RZ ;  /* 0x0000000207077810 */ /* 0x000fe20007ffe0ff */
[----:B----4-:R-:W-:-:S04]  /*3050*/  FFMA R9, R9, R14, R10 ;  /* 0x0000000e09097223 */ /* 0x010fc8000000000a */
[----:B0123--:R-:W-:-:S07]  /*3060*/  FFMA R10, R2, R18, R9 ;  /* 0x00000012020a7223 */ /* 0x00ffce0000000009 */
.L_x_24:
[----:B------:R-:W-:Y:S05]  /*3070*/  BRA.U !UP3, `(.L_x_22) ;  /* 0x000000010b307547 */ /* 0x000fea000b800000 */
[----:B------:R-:W4:Y:S01]  /*3080*/  LDC.64 R16, c[0x0][0x380] ;  /* 0x0000e000ff107b82 */ /* 0x000f220000000a00 */
[----:B------:R-:W5:Y:S01]  /*3090*/  LDCU.64 UR14, c[0x0][0x388] ;  /* 0x00007100ff0e77ac */ /* 0x000f620008000a00 */
[----:B------:R-:W-:Y:S02]  /*30a0*/  IMAD R2, R7, UR12, RZ ;  /* 0x0000000c07027c24 */ /* 0x000fe4000f8e02ff */
[----:B------:R-:W-:-:S03]  /*30b0*/  IMAD.IADD R7, R8, 0x1, R7 ;  /* 0x0000000108077824 */ /* 0x000fc600078e0207 */
[----:B------:R-:W-:-:S05]  /*30c0*/  IADD3 R2, P0, PT, R2, R3, RZ ;  /* 0x0000000302027210 */ /* 0x000fca0007f1e0ff */
[----:B------:R-:W-:Y:S01]  /*30d0*/  IMAD.X R9, RZ, RZ, RZ, P0 ;  /* 0x000000ffff097224 */ /* 0x000fe200000e06ff */
[----:B-----5:R-:W-:-:S04]  /*30e0*/  LEA R14, P0, R2, UR14, 0x2 ;  /* 0x0000000e020e7c11 */ /* 0x020fc8000f8010ff */
[----:B------:R-:W-:Y:S01]  /*30f0*/  LEA.HI.X R15, R2, UR15, R9, 0x2, P0 ;  /* 0x0000000f020f7c11 */ /* 0x000fe200080f1409 */
[----:B----4-:R-:W-:-:S04]  /*3100*/  IMAD.WIDE R16, R7, 0x4, R16 ;  /* 0x0000000407107825 */ /* 0x010fc800078e0210 */
[----:B------:R-:W0:Y:S04]  /*3110*/  LDG.E R14, desc[UR8][R14.64+0x10] ;  /* 0x000010080e0e7981 */ /* 0x000e28000c1e1900 */
[----:B------:R-:W0:Y:S02]  /*3120*/  LDG.E R17, desc[UR8][R16.64] ;  /* 0x0000000810117981 */ /* 0x000e24000c1e1900 */
[----:B0123--:R-:W-:-:S07]  /*3130*/  FFMA R10, R17, R14, R10 ;  /* 0x0000000e110a7223 */ /* 0x00ffce000000000a */
.L_x_22:
[----:B------:R4:W-:Y:S01]  /*3140*/  STG.E desc[UR8][R12.64+0x10], R10 ;  /* 0x0000100a0c007986 */ /* 0x0009e2000c101908 */
[----:B------:R-:W-:Y:S01]  /*3150*/  IMAD.MOV.U32 R7, RZ, RZ, RZ ;  /* 0x000000ffff077224 */ /* 0x000fe200078e00ff */
[----:B------:R-:W-:Y:S06]  /*3160*/  BRA.U !UP0, `(.L_x_25) ;  /* 0x0000000508247547 */ /* 0x000fec000b800000 */
[----:B------:R-:W0:Y:S01]  /*3170*/  LDC.64 R14, c[0x0][0x380] ;  /* 0x0000e000ff0e7b82 */ /* 0x000e220000000a00 */
[----:B------:R-:W0:Y:S01]  /*3180*/  LDCU.64 UR14, c[0x0][0x388] ;  /* 0x00007100ff0e77ac */ /* 0x000e220008000a00 */
[----:B------:R-:W-:-:S05]  /*3190*/  UMOV UR4, URZ ;  /* 0x000000ff00047c82 */ /* 0x000fca0008000000 */
.L_x_26:
[----:B------:R-:W-:Y:S02]  /*31a0*/  UIMAD UR13, UR4, UR12, URZ ;  /* 0x0000000c040d72a4 */ /* 0x000fe4000f8e02ff */
[----:B------:R-:W-:Y:S02]  /*31b0*/  IADD3 R17, PT, PT, R8, UR4, RZ ;  /* 0x0000000408117c10 */ /* 0x000fe4000fffe0ff */
[----:B------:R-:W-:Y:S02]  /*31c0*/  UIADD3 UR6, UPT, UPT, UR13, UR12, URZ ;  /* 0x0000000c0d067290 */ /* 0x000fe4000fffe0ff */
[----:B------:R-:W-:Y:S01]  /*31d0*/  IADD3 R7, P0, PT, R3, UR13, RZ ;  /* 0x0000000d03077c10 */ /* 0x000fe2000ff1e0ff */
[----:B0-----:R-:W-:-:S03]  /*31e0*/  IMAD.WIDE R16, R17, 0x4, R14 ;  /* 0x0000000411107825 */ /* 0x001fc600078e020e */
[----:B------:R-:W-:Y:S01]  /*31f0*/  IADD3 R2, P1, PT, R3, UR6, RZ ;  /* 0x0000000603027c10 */ /* 0x000fe2000ff3e0ff */
[----:B------:R-:W-:Y:S01]  /*3200*/  IMAD.X R18, RZ, RZ, RZ, P0 ;  /* 0x000000ffff127224 */ /* 0x000fe200000e06ff */
[C---:B------:R-:W-:Y:S01]  /*3210*/  LEA R26, P0, R7.reuse, UR14, 0x2 ;  /* 0x0000000e071a7c11 */ /* 0x040fe2000f8010ff */
[----:B------:R-:W5:Y:S03]  /*3220*/  LDG.E R11, desc[UR8][R16.64] ;  /* 0x00000008100b7981 */ /* 0x000f66000c1e1900 */
[----:B------:R-:W-:Y:S01]  /*3230*/  LEA.HI.X R27, R7, UR15, R18, 0x2, P0 ;  /* 0x0000000f071b7c11 */ /* 0x000fe200080f1412 */
[----:B------:R-:W-:Y:S01]  /*3240*/  IMAD.X R7, RZ, RZ, RZ, P1 ;  /* 0x000000ffff077224 */ /* 0x000fe200008e06ff */
[C---:B------:R-:W-:Y:S01]  /*3250*/  LEA R18, P0, R2.reuse, UR14, 0x2 ;  /* 0x0000000e02127c11 */ /* 0x040fe2000f8010ff */
[----:B------:R-:W2:Y:S04]  /*3260*/  LDG.E R9, desc[UR8][R16.64+0x4] ;  /* 0x0000040810097981 */ /* 0x000ea8000c1e1900 */
[----:B------:R-:W5:Y:S01]  /*3270*/  LDG.E R26, desc[UR8][R26.64+0x14] ;  /* 0x000014081a1a7981 */ /* 0x000f62000c1e1900 */
[----:B------:R-:W-:-:S05]  /*3280*/  LEA.HI.X R19, R2, UR15, R7, 0x2, P0 ;  /* 0x0000000f02137c11 */ /* 0x000fca00080f1407 */
[----:B------:R0:W2:Y:S01]  /*3290*/  LDG.E R2, desc[UR8][R18.64+0x14] ;  /* 0x0000140812027981 */ /* 0x0000a2000c1e1900 */
        /* <DEDUP_REMOVED lines=9> */
[----:B0-----:R-:W-:Y:S01]  /*3330*/  IADD3 R18, P1, PT, R3, UR13, RZ ;  /* 0x0000000d03127c10 */ /* 0x001fe2000ff3e0ff */
[----:B------:R0:W2:Y:S01]  /*3340*/  LDG.E R7, desc[UR8][R24.64+0x14] ;  /* 0x0000140818077981 */ /* 0x0000a2000c1e1900 */
[----:B------:R-:W-:Y:S02]  /*3350*/  IADD3.X R28, PT, PT, RZ, RZ, RZ, P0, !PT ;  /* 0x000000ffff1c7210 */ /* 0x000fe400007fe4ff */
[----:B------:R-:W-:Y:S01]  /*3360*/  LEA R20, P0, R21, UR14, 0x2 ;  /* 0x0000000e15147c11 */ /* 0x000fe2000f8010ff */
        /* <DEDUP_REMOVED lines=8> */
[----:B------:R1:W2:Y:S01]  /*33f0*/  LDG.E R20, desc[UR8][R20.64+0x14] ;  /* 0x0000140814147981 */ /* 0x0002a2000c1e1900 */
[----:B0-----:R-:W-:Y:S02]  /*3400*/  IADD3 R25, P1, PT, R3, UR6, RZ ;  /* 0x0000000603197c10 */ /* 0x001fe4000ff3e0ff */
[----:B------:R-:W-:Y:S01]  /*3410*/  LEA.HI.X R19, R19, UR15, R28, 0x2, P0 ;  /* 0x0000000f13137c11 */ /* 0x000fe200080f141c */
[----:B------:R0:W2:Y:S01]  /*3420*/  LDG.E R27, desc[UR8][R22.64+0x14] ;  /* 0x00001408161b7981 */ /* 0x0000a2000c1e1900 */
[C---:B------:R-:W-:Y:S01]  /*3430*/  LEA R24, P0, R25.reuse, UR14, 0x2 ;  /* 0x0000000e19187c11 */ /* 0x040fe2000f8010ff */
[----:B------:R-:W-:Y:S01]  /*3440*/  IMAD.X R28, RZ, RZ, RZ, P1 ;  /* 0x000000ffff1c7224 */ /* 0x000fe200008e06ff */
[----:B------:R-:W-:Y:S01]  /*3450*/  UIADD3 UR6, UPT, UPT, UR6, UR12, URZ ;  /* 0x0000000c06067290 */ /* 0x000fe2000fffe0ff */
[----:B------:R-:W2:Y:S03]  /*3460*/  LDG.E R18, desc[UR8][R18.64+0x14] ;  /* 0x0000140812127981 */ /* 0x000ea6000c1e1900 */
[----:B------:R-:W-:-:S02]  /*3470*/  LEA.HI.X R25, R25, UR15, R28, 0x2, P0 ;  /* 0x0000000f19197c11 */ /* 0x000fc400080f141c */
[----:B------:R-:W2:Y:S04]  /*3480*/  LDG.E R28, desc[UR8][R16.64+0x8] ;  /* 0x00000808101c7981 */ /* 0x000ea8000c1e1900 */
[----:B------:R-:W2:Y:S04]  /*3490*/  LDG.E R24, desc[UR8][R24.64+0x14] ;  /* 0x0000140818187981 */ /* 0x000ea8000c1e1900 */
[----:B------:R-:W2:Y:S01]  /*34a0*/  LDG.E R19, desc[UR8][R16.64+0x18] ;  /* 0x0000180810137981 */ /* 0x000ea2000c1e1900 */
[----:B-----5:R-:W-:-:S03]  /*34b0*/  FFMA R29, R11, R26, R10 ;  /* 0x0000001a0b1d7223 */ /* 0x020fc6000000000a */
[----:B------:R-:W5:Y:S01]  /*34c0*/  LDG.E R11, desc[UR8][R16.64+0xc] ;  /* 0x00000c08100b7981 */ /* 0x000f62000c1e1900 */
[----:B-1234-:R-:W-:-:S03]  /*34d0*/  IADD3 R10, P0, PT, R3, UR6, RZ ;  /* 0x00000006030a7c10 */ /* 0x01efc6000ff1e0ff */
[----:B------:R-:W2:Y:S01]  /*34e0*/  LDG.E R26, desc[UR8][R16.64+0x10] ;  /* 0x00001008101a7981 */ /* 0x000ea2000c1e1900 */
[----:B------:R-:W-:Y:S01]  /*34f0*/  IADD3.X R21, PT, PT, RZ, RZ, RZ, P0, !PT ;  /* 0x000000ffff157210 */ /* 0x000fe200007fe4ff */
[----:B------:R-:W-:Y:S01]  /*3500*/  FFMA R29, R9, R2, R29 ;  /* 0x00000002091d7223 */ /* 0x000fe2000000001d */
[C---:B0-----:R-:W-:Y:S01]  /*3510*/  LEA R22, P0, R10.reuse, UR14, 0x2 ;  /* 0x0000000e0a167c11 */ /* 0x041fe2000f8010ff */
[----:B------:R-:W3:Y:S03]  /*3520*/  LDG.E R9, desc[UR8][R16.64+0x14] ;  /* 0x0000140810097981 */ /* 0x000ee6000c1e1900 */
[----:B------:R-:W-:Y:S02]  /*3530*/  LEA.HI.X R23, R10, UR15, R21, 0x2, P0 ;  /* 0x0000000f0a177c11 */ /* 0x000fe400080f1415 */
[----:B------:R-:W4:Y:S04]  /*3540*/  LDG.E R10, desc[UR8][R16.64+0x1c] ;  /* 0x00001c08100a7981 */ /* 0x000f28000c1e1900 */
[----:B------:R-:W4:Y:S01]  /*3550*/  LDG.E R22, desc[UR8][R22.64+0x14] ;  /* 0x0000140816167981 */ /* 0x000f22000c1e1900 */
[----:B------:R-:W-:-:S04]  /*3560*/  UIADD3 UR4, UPT, UPT, UR4, 0x8, URZ ;  /* 0x0000000804047890 */ /* 0x000fc8000fffe0ff */
[----:B------:R-:W-:Y:S01]  /*3570*/  UISETP.NE.AND UP2, UPT, UR4, UR5, UPT ;  /* 0x000000050400728c */ /* 0x000fe2000bf45270 */
[----:B------:R-:W-:-:S04]  /*3580*/  FFMA R28, R28, R7, R29 ;  /* 0x000000071c1c7223 */ /* 0x000fc8000000001d */
[----:B-----5:R-:W-:-:S04]  /*3590*/  FFMA R11, R11, R20, R28 ;  /* 0x000000140b0b7223 */ /* 0x020fc8000000001c */
[----:B--2---:R-:W-:-:S04]  /*35a0*/  FFMA R26, R26, R27, R11 ;  /* 0x0000001b1a1a7223 */ /* 0x004fc8000000000b */
[----:B---3--:R-:W-:-:S04]  /*35b0*/  FFMA R18, R9, R18, R26 ;  /* 0x0000001209127223 */ /* 0x008fc8000000001a */
[----:B------:R-:W-:-:S04]  /*35c0*/  FFMA R19, R19, R24, R18 ;  /* 0x0000001813137223 */ /* 0x000fc80000000012 */
[----:B----4-:R-:W-:Y:S01]  /*35d0*/  FFMA R10, R10, R22, R19 ;  /* 0x000000160a0a7223 */ /* 0x010fe20000000013 */
[----:B------:R-:W-:Y:S06]  /*35e0*/  BRA.U UP2, `(.L_x_26) ;  /* 0xfffffff902ec7547 */ /* 0x000fec000b83ffff */
[----:B------:R-:W-:-:S07]  /*35f0*/  IMAD.U32 R7, RZ, RZ, UR5 ;  /* 0x00000005ff077e24 */ /* 0x000fce000f8e00ff */
.L_x_25:
[----:B------:R-:W-:Y:S05]  /*3600*/  BRA.U !UP1, `(.L_x_27) ;  /* 0x0000000509407547 */ /* 0x000fea000b800000 */
[----:B------:R-:W-:Y:S02]  /*3610*/  UIADD3 UR4, UPT, UPT, UR7, -0x1, URZ ;  /* 0xffffffff07047890 */ /* 0x000fe4000fffe0ff */
[----:B------:R-:W-:Y:S02]  /*3620*/  UISETP.NE.AND UP3, UPT, UR10, URZ, UPT ;  /* 0x000000ff0a00728c */ /* 0x000fe4000bf65270 */
[----:B------:R-:W-:-:S09]  /*3630*/  UISETP.GE.U32.AND UP2, UPT, UR4, 0x3, UPT ;  /* 0x000000030400788c */ /* 0x000fd2000bf46070 */
[----:B------:R-:W-:Y:S05]  /*3640*/  BRA.U !UP2, `(.L_x_28) ;  /* 0x000000010a947547 */ /* 0x000fea000b800000 */
[----:B------:R-:W5:Y:S01]  /*3650*/  LDCU.64 UR14, c[0x0][0x388] ;  /* 0x00007100ff0e77ac */ /* 0x000f620008000a00 */
[----:B------:R-:W0:Y:S01]  /*3660*/  LDC.64 R18, c[0x0][0x380] ;  /* 0x0000e000ff127b82 */ /* 0x000e220000000a00 */
[----:B------:R-:W-:Y:S02]  /*3670*/  IMAD R2, R7, UR12, RZ ;  /* 0x0000000c07027c24 */ /* 0x000fe4000f8e02ff */
[----:B------:R-:W-:Y:S02]  /*3680*/  IMAD.IADD R9, R8, 0x1, R7 ;  /* 0x0000000108097824 */ /* 0x000fe400078e0207 */
[----:B------:R-:W-:Y:S01]  /*3690*/  VIADD R14, R2, UR12 ;  /* 0x0000000c020e7c36 */ /* 0x000fe20008000000 */
[----:B------:R-:W-:-:S04]  /*36a0*/  IADD3 R15, P0, PT, R3, R2, RZ ;  /* 0x00000002030f7210 */ /* 0x000fc80007f1e0ff */
[----:B------:R-:W-:Y:S01]  /*36b0*/  IADD3 R11, P1, PT, R3, R14, RZ ;  /* 0x0000000e030b7210 */ /* 0x000fe20007f3e0ff */
[----:B------:R-:W-:Y:S01]  /*36c0*/  IMAD.X R22, RZ, RZ, RZ, P0 ;  /* 0x000000ffff167224 */ /* 0x000fe200000e06ff */
[----:B------:R-:W-:-:S03]  /*36d0*/  IADD3 R2, PT, PT, R14, UR12, RZ ;  /* 0x0000000c0e027c10 */ /* 0x000fc6000fffe0ff */
[----:B------:R-:W-:Y:S01]  /*36e0*/  IMAD.X R16, RZ, RZ, RZ, P1 ;  /* 0x000000ffff107224 */ /* 0x000fe200008e06ff */
[----:B-----5:R-:W-:Y:S02]  /*36f0*/  LEA R20, P0, R15, UR14, 0x2 ;  /* 0x0000000e0f147c11 */ /* 0x020fe4000f8010ff */
[----:B------:R-:W-:Y:S02]  /*3700*/  LEA R14, P1, R11, UR14, 0x2 ;  /* 0x0000000e0b0e7c11 */ /* 0x000fe4000f8210ff */
[----:B------:R-:W-:Y:S02]  /*3710*/  LEA.HI.X R21, R15, UR15, R22, 0x2, P0 ;  /* 0x0000000f0f157c11 */ /* 0x000fe400080f1416 */
[----:B------:R-:W-:Y:S01]  /*3720*/  IADD3 R17, P0, PT, R3, R2, RZ ;  /* 0x0000000203117210 */ /* 0x000fe20007f1e0ff */
[----:B------:R-:W-:Y:S01]  /*3730*/  VIADD R2, R2, UR12 ;  /* 0x0000000c02027c36 */ /* 0x000fe20008000000 */
[----:B------:R-:W-:Y:S01]  /*3740*/  LEA.HI.X R15, R11, UR15, R16, 0x2, P1 ;  /* 0x0000000f0b0f7c11 */ /* 0x000fe200088f1410 */
[----:B0-----:R-:W-:Y:S01]  /*3750*/  IMAD.WIDE R18, R9, 0x4, R18 ;  /* 0x0000000409127825 */ /* 0x001fe200078e0212 */
[----:B------:R-:W-:Y:S01]  /*3760*/  IADD3.X R22, PT, PT, RZ, RZ, RZ, P0, !PT ;  /* 0x000000ffff167210 */ /* 0x000fe200007fe4ff */
[----:B------:R-:W5:Y:S01]  /*3770*/  LDG.E R21, desc[UR8][R20.64+0x14] ;  /* 0x0000140814157981 */ /* 0x000f62000c1e1900 */
[----:B------:R-:W-:-:S02]  /*3780*/  IADD3 R11, P1, PT, R3, R2, RZ ;  /* 0x00000002030b7210 */ /* 0x000fc40007f3e0ff */
[C---:B------:R-:W-:Y:S01]  /*3790*/  LEA R16, P0, R17.reuse, UR14, 0x2 ;  /* 0x0000000e11107c11 */ /* 0x040fe2000f8010ff */
[----:B------:R-:W5:Y:S02]  /*37a0*/  LDG.E R9, desc[UR8][R18.64] ;  /* 0x0000000812097981 */ /* 0x000f64000c1e1900 */
[----:B------:R-:W-:Y:S01]  /*37b0*/  IMAD.X R24, RZ, RZ, RZ, P1 ;  /* 0x000000ffff187224 */ /* 0x000fe200008e06ff */
[----:B------:R-:W-:Y:S01]  /*37c0*/  LEA.HI.X R17, R17, UR15, R22, 0x2, P0 ;  /* 0x0000000f11117c11 */ /* 0x000fe200080f1416 */
[----:B------:R-:W2:Y:S01]  /*37d0*/  LDG.E R14, desc[UR8][R14.64+0x14] ;  /* 0x000014080e0e7981 */ /* 0x000ea2000c1e1900 */
[----:B------:R-:W-:-:S03]  /*37e0*/  LEA R22, P0, R11, UR14, 0x2 ;  /* 0x0000000e0b167c11 */ /* 0x000fc6000f8010ff */
[----:B------:R-:W2:Y:S01]  /*37f0*/  LDG.E R2, desc[UR8][R18.64+0x4] ;  /* 0x0000040812027981 */ /* 0x000ea2000c1e1900 */
[----:B------:R-:W-:-:S03]  /*3800*/  LEA.HI.X R23, R11, UR15, R24, 0x2, P0 ;  /* 0x0000000f0b177c11 */ /* 0x000fc600080f1418 */
[----:B------:R-:W3:Y:S04]  /*3810*/  LDG.E R16, desc[UR8][R16.64+0x14] ;  /* 0x0000140810107981 */ /* 0x000ee8000c1e1900 */
[----:B------:R-:W3:Y:S04]  /*3820*/  LDG.E R11, desc[UR8][R18.64+0x8] ;  /* 0x00000808120b7981 */ /* 0x000ee8000c1e1900 */
[----:B------:R-:W1:Y:S04]  /*3830*/  LDG.E R22, desc[UR8][R22.64+0x14] ;  /* 0x0000140816167981 */ /* 0x000e68000c1e1900 */
[----:B------:R-:W1:Y:S01]  /*3840*/  LDG.E R25, desc[UR8][R18.64+0xc] ;  /* 0x00000c0812197981 */ /* 0x000e62000c1e1900 */
[----:B------:R-:W-:-:S02]  /*3850*/  VIADD R7, R7, 0x4 ;  /* 0x0000000407077836 */ /* 0x000fc40000000000 */
[----:B-----5:R-:W-:-:S04]  /*3860*/  FFMA R9, R9, R21, R10 ;  /* 0x0000001509097223 */ /* 0x020fc8000000000a */
[----:B--2---:R-:W-:-:S04]  /*3870*/  FFMA R2, R2, R14, R9 ;  /* 0x0000000e02027223 */ /* 0x004fc80000000009 */
[----:B---3--:R-:W-:-:S04]  /*3880*/  FFMA R2, R11, R16, R2 ;  /* 0x000000100b027223 */ /* 0x008fc80000000002 */
[----:B-1--4-:R-:W-:-:S07]  /*3890*/  FFMA R10, R25, R22, R2 ;  /* 0x00000016190a7223 */ /* 0x012fce0000000002 */
.L_x_28:
[----:B------:R-:W-:Y:S05]  /*38a0*/  BRA.U !UP3, `(.L_x_27) ;  /* 0x000000010b987547 */ /* 0x000fea000b800000 */
[----:B------:R-:W-:Y:S02]  /*38b0*/  UIADD3 UR4, UPT, UPT, UR10, -0x1, URZ ;  /* 0xffffffff0a047890 */ /* 0x000fe4000fffe0ff */
[----:B------:R-:W-:Y:S02]  /*38c0*/  UISETP.NE.AND UP3, UPT, UR11, URZ, UPT ;  /* 0x000000ff0b00728c */ /* 0x000fe4000bf65270 */
[----:B------:R-:W-:-:S09]  /*38d0*/  UISETP.NE.AND UP2, UPT, UR4, URZ, UPT ;  /* 0x000000ff0400728c */ /* 0x000fd2000bf45270 */
[----:B------:R-:W-:Y:S05]  /*38e0*/  BRA.U !UP2, `(.L_x_29) ;  /* 0x000000010a547547 */ /* 0x000fea000b800000 */
[----:B------:R-:W5:Y:S01]  /*38f0*/  LDC.64 R16, c[0x0][0x380] ;  /* 0x0000e000ff107b82 */ /* 0x000f620000000a00 */
[----:B------:R-:W0:Y:S01]  /*3900*/  LDCU.64 UR14, c[0x0][0x388] ;  /* 0x00007100ff0e77ac */ /* 0x000e220008000a00 */
[----:B------:R-:W-:Y:S01]  /*3910*/  IMAD R2, R7, UR12, RZ ;  /* 0x0000000c07027c24 */ /* 0x000fe2000f8e02ff */
[----:B------:R-:W-:-:S03]  /*3920*/  IADD3 R9, PT, PT, R8, R7, RZ ;  /* 0x0000000708097210 */ /* 0x000fc60007ffe0ff */
[----:B------:R-:W-:Y:S01]  /*3930*/  VIADD R14, R2, UR12 ;  /* 0x0000000c020e7c36 */ /* 0x000fe20008000000 */
[----:B------:R-:W-:-:S04]  /*3940*/  IADD3 R2, P0, PT, R3, R2, RZ ;  /* 0x0000000203027210 */ /* 0x000fc80007f1e0ff */
[----:B------:R-:W-:Y:S01]  /*3950*/  IADD3 R19, P1, PT, R3, R14, RZ ;  /* 0x0000000e03137210 */ /* 0x000fe20007f3e0ff */
[----:B------:R-:W-:-:S04]  /*3960*/  IMAD.X R11, RZ, RZ, RZ, P0 ;  /* 0x000000ffff0b7224 */ /* 0x000fc800000e06ff */
[----:B------:R-:W-:Y:S01]  /*3970*/  IMAD.X R20, RZ, RZ, RZ, P1 ;  /* 0x000000ffff147224 */ /* 0x000fe200008e06ff */
[C---:B0-----:R-:W-:Y:S02]  /*3980*/  LEA R14, P0, R2.reuse, UR14, 0x2 ;  /* 0x0000000e020e7c11 */ /* 0x041fe4000f8010ff */
[----:B------:R-:W-:Y:S02]  /*3990*/  LEA R18, P1, R19, UR14, 0x2 ;  /* 0x0000000e13127c11 */ /* 0x000fe4000f8210ff */
[----:B------:R-:W-:Y:S01]  /*39a0*/  LEA.HI.X R15, R2, UR15, R11, 0x2, P0 ;  /* 0x0000000f020f7c11 */ /* 0x000fe200080f140b */
[----:B-----5:R-:W-:Y:S01]  /*39b0*/  IMAD.WIDE R16, R9, 0x4, R16 ;  /* 0x0000000409107825 */ /* 0x020fe200078e0210 */
[----:B------:R-:W-:-:S03]  /*39c0*/  LEA.HI.X R19, R19, UR15, R20, 0x2, P1 ;  /* 0x0000000f13137c11 */ /* 0x000fc600088f1414 */
[----:B------:R-:W5:Y:S04]  /*39d0*/  LDG.E R14, desc[UR8][R14.64+0x14] ;  /* 0x000014080e0e7981 */ /* 0x000f68000c1e1900 */
[----:B------:R-:W5:Y:S04]  /*39e0*/  LDG.E R9, desc[UR8][R16.64] ;  /* 0x0000000810097981 */ /* 0x000f68000c1e1900 */
[----:B------:R-:W1:Y:S04]  /*39f0*/  LDG.E R18, desc[UR8][R18.64+0x14] ;  /* 0x0000140812127981 */ /* 0x000e68000c1e1900 */
[----:B------:R-:W1:Y:S01]  /*3a00*/  LDG.E R2, desc[UR8][R16.64+0x4] ;  /* 0x0000040810027981 */ /* 0x000e62000c1e1900 */
[----:B------:R-:W-:-:S02]  /*3a10*/  VIADD R7, R7, 0x2 ;  /* 0x0000000207077836 */ /* 0x000fc40000000000 */
[----:B-----5:R-:W-:-:S04]  /*3a20*/  FFMA R9, R9, R14, R10 ;  /* 0x0000000e09097223 */ /* 0x020fc8000000000a */
[----:B-1234-:R-:W-:-:S07]  /*3a30*/  FFMA R10, R2, R18, R9 ;  /* 0x00000012020a7223 */ /* 0x01efce0000000009 */
.L_x_29:
[----:B------:R-:W-:Y:S05]  /*3a40*/  BRA.U !UP3, `(.L_x_27) ;  /* 0x000000010b307547 */ /* 0x000fea000b800000 */
[----:B------:R-:W5:Y:S01]  /*3a50*/  LDC.64 R16, c[0x0][0x380] ;  /* 0x0000e000ff107b82 */ /* 0x000f620000000a00 */
[----:B------:R-:W0:Y:S01]  /*3a60*/  LDCU.64 UR14, c[0x0][0x388] ;  /* 0x00007100ff0e77ac */ /* 0x000e220008000a00 */
[----:B------:R-:W-:Y:S01]  /*3a70*/  IMAD R2, R7, UR12, RZ ;  /* 0x0000000c07027c24 */ /* 0x000fe2000f8e02ff */
[----:B------:R-:W-:-:S04]  /*3a80*/  IADD3 R7, PT, PT, R8, R7, RZ ;  /* 0x0000000708077210 */ /* 0x000fc80007ffe0ff */
[----:B------:R-:W-:-:S05]  /*3a90*/  IADD3 R2, P0, PT, R2, R3, RZ ;  /* 0x0000000302027210 */ /* 0x000fca0007f1e0ff */
[----:B------:R-:W-:Y:S01]  /*3aa0*/  IMAD.X R9, RZ, RZ, RZ, P0 ;  /* 0x000000ffff097224 */ /* 0x000fe200000e06ff */
[----:B0-----:R-:W-:-:S04]  /*3ab0*/  LEA R14, P0, R2, UR14, 0x2 ;  /* 0x0000000e020e7c11 */ /* 0x001fc8000f8010ff */
[----:B------:R-:W-:Y:S01]  /*3ac0*/  LEA.HI.X R15, R2, UR15, R9, 0x2, P0 ;  /* 0x0000000f020f7c11 */ /* 0x000fe200080f1409 */
[----:B-----5:R-:W-:-:S04]  /*3ad0*/  IMAD.WIDE R16, R7, 0x4, R16 ;  /* 0x0000000407107825 */ /* 0x020fc800078e0210 */
[----:B------:R-:W1:Y:S04]  /*3ae0*/  LDG.E R14, desc[UR8][R14.64+0x14] ;  /* 0x000014080e0e7981 */ /* 0x000e68000c1e1900 */
[----:B------:R-:W1:Y:S02]  /*3af0*/  LDG.E R17, desc[UR8][R16.64] ;  /* 0x0000000810117981 */ /* 0x000e64000c1e1900 */
[----:B-1234-:R-:W-:-:S07]  /*3b00*/  FFMA R10, R17, R14, R10 ;  /* 0x0000000e110a7223 */ /* 0x01efce000000000a */
.L_x_27:
[----:B------:R0:W-:Y:S01]  /*3b10*/  STG.E desc[UR8][R12.64+0x14], R10 ;  /* 0x0000140a0c007986 */ /* 0x0001e2000c101908 */
[----:B------:R-:W-:Y:S01]  /*3b20*/  IMAD.MOV.U32 R7, RZ, RZ, RZ ;  /* 0x000000ffff077224 */ /* 0x000fe200078e00ff */
[----:B------:R-:W-:Y:S06]  /*3b30*/  BRA.U !UP0, `(.L_x_30) ;  /* 0x0000000508247547 */ /* 0x000fec000b800000 */
[----:B------:R-:W0:Y:S01]  /*3b40*/  LDC.64 R14, c[0x0][0x380] ;  /* 0x0000e000ff0e7b82 */ /* 0x000e220000000a00 */
[----:B------:R-:W0:Y:S01]  /*3b50*/  LDCU.64 UR14, c[0x0][0x388] ;  /* 0x00007100ff0e77ac */ /* 0x000e220008000a00 */
[----:B------:R-:W-:-:S05]  /*3b60*/  UMOV UR4, URZ ;  /* 0x000000ff00047c82 */ /* 0x000fca0008000000 */
.L_x_31:
[----:B------:R-:W-:Y:S02]  /*3b70*/  UIMAD UR13, UR4, UR12, URZ ;  /* 0x0000000c040d72a4 */ /* 0x000fe4000f8e02ff */
[----:B------:R-:W-:Y:S02]  /*3b80*/  VIADD R17, R8, UR4 ;  /* 0x0000000408117c36 */ /* 0x000fe40008000000 */
[----:B------:R-:W-:Y:S02]  /*3b90*/  UIADD3 UR6, UPT, UPT, UR13, UR12, URZ ;  /* 0x0000000c0d067290 */ /* 0x000fe4000fffe0ff */
[----:B0-----:R-:W-:Y:S01]  /*3ba0*/  IMAD.WIDE R16, R17, 0x4, R14 ;  /* 0x0000000411107825 */ /* 0x001fe200078e020e */
[----:B------:R-:W-:-:S04]  /*3bb0*/  IADD3 R7, P0, PT, R3, UR13, RZ ;  /* 0x0000000d03077c10 */ /* 0x000fc8000ff1e0ff */
[----:B------:R-:W-:Y:S01]  /*3bc0*/  IADD3.X R18, PT, PT, RZ, RZ, RZ, P0, !PT ;  /* 0x000000ffff127210 */ /* 0x000fe200007fe4ff */
[----:B------:R-:W5:Y:S01]  /*3bd0*/  LDG.E R11, desc[UR8][R16.64] ;  /* 0x00000008100b7981 */ /* 0x000f62000c1e1900 */
[----:B------:R-:W-:Y:S02]  /*3be0*/  LEA R26, P0, R7, UR14, 0x2 ;  /* 0x0000000e071a7c11 */ /* 0x000fe4000f8010ff */
[----:B------:R-:W-:Y:S01]  /*3bf0*/  IADD3 R2, P1, PT, R3, UR6, RZ ;  /* 0x0000000603027c10 */ /* 0x000fe2000ff3e0ff */
[----:B------:R-:W2:Y:S01]  /*3c00*/  LDG.E R9, desc[UR8][R16.64+0x4] ;  /* 0x0000040810097981 */ /* 0x000ea2000c1e1900 */
[----:B------:R-:W-:Y:S02]  /*3c10*/  LEA.HI.X R27, R7, UR15, R18, 0x2, P0 ;  /* 0x0000000f071b7c11 */ /* 0x000fe400080f1412 */
[C---:B------:R-:W-:Y:S01]  /*3c20*/  LEA R18, P0, R2.reuse, UR14, 0x2 ;  /* 0x0000000e02127c11 */ /* 0x040fe2000f8010ff */
[----:B------:R-:W-:Y:S02]  /*3c30*/  IMAD.X R7, RZ, RZ, RZ, P1 ;  /* 0x000000ffff077224 */ /* 0x000fe400008e06ff */
[----:B------:R-:W5:Y:S03]  /*3c40*/  LDG.E R26, desc[UR8][R26.64+0x18] ;  /* 0x000018081a1a7981 */ /* 0x000f66000c1e1900 */
        /* <DEDUP_REMOVED lines=35> */
[----:B-----5:R-:W-:Y:S01]  /*3e80*/  FFMA R29, R11, R26, R10 ;  /* 0x0000001a0b1d7223 */ /* 0x020fe2000000000a */
[----:B-1234-:R-:W-:-:S02]  /*3e90*/  IADD3 R10, P0, PT, R3, UR6, RZ ;  /* 0x00000006030a7c10 */ /* 0x01efc4000ff1e0ff */
[----:B------:R-:W2:Y:S04]  /*3ea0*/  LDG.E R11, desc[UR8][R16.64+0xc] ;  /* 0x00000c08100b7981 */ /* 0x000ea8000c1e1900 */
[----:B------:R-:W3:Y:S01]  /*3eb0*/  LDG.E R26, desc[UR8][R16.64+0x10] ;  /* 0x00001008101a7981 */ /* 0x000ee2000c1e1900 */
[----:B------:R-:W-:Y:S02]  /*3ec0*/  IMAD.X R21, RZ, RZ, RZ, P0 ;  /* 0x000000ffff157224 */ /* 0x000fe400000e06ff */
[----:B------:R-:W-:Y:S01]  /*3ed0*/  FFMA R29, R9, R2, R29 ;  /* 0x00000002091d7223 */ /* 0x000fe2000000001d */
        /* <DEDUP_REMOVED lines=14> */
[----:B------:R-:W-:-:S07]  /*3fc0*/  MOV R7, UR5 ;  /* 0x0000000500077c02 */ /* 0x000fce0008000f00 */
.L_x_30:
        /* <DEDUP_REMOVED lines=10> */
[----:B------:R-:W-:-:S03]  /*4070*/  IADD3 R15, P0, PT, R3, R2, RZ ;  /* 0x00000002030f7210 */ /* 0x000fc60007f1e0ff */
[----:B------:R-:W-:Y:S01]  /*4080*/  VIADD R2, R14, UR12 ;  /* 0x0000000c0e027c36 */ /* 0x000fe20008000000 */
[----:B------:R-:W-:Y:S02]  /*4090*/  IADD3.X R22, PT, PT, RZ, RZ, RZ, P0, !PT ;  /* 0x000000ffff167210 */ /* 0x000fe400007fe4ff */
[----:B------:R-:W-:Y:S02]  /*40a0*/  IADD3 R11, P1, PT, R3, R14, RZ ;  /* 0x0000000e030b7210 */ /* 0x000fe40007f3e0ff */
[----:B-----5:R-:W-:-:S03]  /*40b0*/  LEA R20, P0, R15, UR14, 0x2 ;  /* 0x0000000e0f147c11 */ /* 0x020fc6000f8010ff */
[----:B------:R-:W-:Y:S01]  /*40c0*/  IMAD.X R16, RZ, RZ, RZ, P1 ;  /* 0x000000ffff107224 */ /* 0x000fe200008e06ff */
[----:B------:R-:W-:Y:S02]  /*40d0*/  LEA R14, P1, R11, UR14, 0x2 ;  /* 0x0000000e0b0e7c11 */ /* 0x000fe4000f8210ff */
[----:B------:R-:W-:Y:S02]  /*40e0*/  LEA.HI.X R21, R15, UR15, R22, 0x2, P0 ;  /* 0x0000000f0f157c11 */ /* 0x000fe400080f1416 */
[----:B------:R-:W-:Y:S01]  /*40f0*/  IADD3 R17, P0, PT, R3, R2, RZ ;  /* 0x0000000203117210 */ /* 0x000fe20007f1e0ff */
[----:B------:R-:W-:Y:S01]  /*4100*/  VIADD R2, R2, UR12 ;  /* 0x0000000c02027c36 */ /* 0x000fe20008000000 */
[----:B------:R-:W-:Y:S01]  /*4110*/  LEA.HI.X R15, R11, UR15, R16, 0x2, P1 ;  /* 0x0000000f0b0f7c11 */ /* 0x000fe200088f1410 */
[----:B0-----:R-:W-:Y:S01]  /*4120*/  IMAD.WIDE R18, R9, 0x4, R18 ;  /* 0x0000000409127825 */ /* 0x001fe200078e0212 */
[----:B------:R-:W5:Y:S02]  /*4130*/  LDG.E R21, desc[UR8][R20.64+0x18] ;  /* 0x0000180814157981 */ /* 0x000f64000c1e1900 */
[----:B------:R-:W-:Y:S01]  /*4140*/  IADD3 R11, P1, PT, R3, R2, RZ ;  /* 0x00000002030b7210 */ /* 0x000fe20007f3e0ff */
[----:B------:R-:W-:Y:S01]  /*4150*/  IMAD.X R22, RZ, RZ, RZ, P0 ;  /* 0x000000ffff167224 */ /* 0x000fe200000e06ff */
[----:B------:R-:W-:Y:S01]  /*4160*/  LEA R16, P0, R17, UR14, 0x2 ;  /* 0x0000000e11107c11 */ /* 0x000fe2000f8010ff */
[----:B------:R-:W5:Y:S01]  /*4170*/  LDG.E R9, desc[UR8][R18.64] ;  /* 0x0000000812097981 */ /* 0x000f62000c1e1900 */
[----:B------:R-:W-:-:S02]  /*4180*/  IADD3.X R24, PT, PT, RZ, RZ, RZ, P1, !PT ;  /* 0x000000ffff187210 */ /* 0x000fc40000ffe4ff */
        /* <DEDUP_REMOVED lines=14> */
.L_x_33:
[----:B------:R-:W-:Y:S05]  /*4270*/  BRA.U !UP3, `(.L_x_32) ;  /* 0x000000010b987547 */ /* 0x000fea000b800000 */
[----:B------:R-:W-:Y:S02]  /*4280*/  UIADD3 UR4, UPT, UPT, UR10, -0x1, URZ ;  /* 0xffffffff0a047890 */ /* 0x000fe4000fffe0ff */
[----:B------:R-:W-:Y:S02]  /*4290*/  UISETP.NE.AND UP3, UPT, UR11, URZ, UPT ;  /* 0x000000ff0b00728c */ /* 0x000fe4000bf65270 */
[----:B------:R-:W-:-:S09]  /*42a0*/  UISETP.NE.AND UP2, UPT, UR4, URZ, UPT ;  /* 0x000000ff0400728c */ /* 0x000fd2000bf45270 */
[----:B------:R-:W-:Y:S05]  /*42b0*/  BRA.U !UP2, `(.L_x_34) ;  /* 0x000000010a547547 */ /* 0x000fea000b800000 */
[----:B------:R-:W5:Y:S01]  /*42c0*/  LDC.64 R16, c[0x0][0x380] ;  /* 0x0000e000ff107b82 */ /* 0x000f620000000a00 */
[----:B------:R-:W0:Y:S01]  /*42d0*/  LDCU.64 UR14, c[0x0][0x388] ;  /* 0x00007100ff0e77ac */ /* 0x000e220008000a00 */
[----:B------:R-:W-:Y:S02]  /*42e0*/  IMAD R2, R7, UR12, RZ ;  /* 0x0000000c07027c24 */ /* 0x000fe4000f8e02ff */
[----:B------:R-:W-:Y:S02]  /*42f0*/  IMAD.IADD R9, R8, 0x1, R7 ;  /* 0x0000000108097824 */ /* 0x000fe400078e0207 */
[----:B------:R-:W-:Y:S01]  /*4300*/  VIADD R14, R2, UR12 ;  /* 0x0000000c020e7c36 */ /* 0x000fe20008000000 */
[----:B------:R-:W-:-:S04]  /*4310*/  IADD3 R2, P0, PT, R3, R2, RZ ;  /* 0x0000000203027210 */ /* 0x000fc80007f1e0ff */
[----:B------:R-:W-:Y:S02]  /*4320*/  IADD3 R19, P1, PT, R3, R14, RZ ;  /* 0x0000000e03137210 */ /* 0x000fe40007f3e0ff */
[----:B------:R-:W-:-:S03]  /*4330*/  IADD3.X R11, PT, PT, RZ, RZ, RZ, P0, !PT ;  /* 0x000000ffff0b7210 */ /* 0x000fc600007fe4ff */
        /* <DEDUP_REMOVED lines=13> */
.L_x_34:
[----:B------:R-:W-:Y:S05]  /*4410*/  BRA.U !UP3, `(.L_x_32) ;  /* 0x000000010b307547 */ /* 0x000fea000b800000 */
[----:B------:R-:W5:Y:S01]  /*4420*/  LDC.64 R16, c[0x0][0x380] ;  /* 0x0000e000ff107b82 */ /* 0x000f620000000a00 */
[----:B------:R-:W0:Y:S01]  /*4430*/  LDCU.64 UR14, c[0x0][0x388] ;  /* 0x00007100ff0e77ac */ /* 0x000e220008000a00 */
[----:B------:R-:W-:Y:S02]  /*4440*/  IMAD R2, R7, UR12, RZ ;  /* 0x0000000c07027c24 */ /* 0x000fe4000f8e02ff */
[----:B------:R-:W-:-:S03]  /*4450*/  IMAD.IADD R7, R8, 0x1, R7 ;  /* 0x0000000108077824 */ /* 0x000fc600078e0207 */
[----:B------:R-:W-:-:S04]  /*4460*/  IADD3 R2, P0, PT, R2, R3, RZ ;  /* 0x0000000302027210 */ /* 0x000fc80007f1e0ff */
[----:B------:R-:W-:Y:S02]  /*4470*/  IADD3.X R9, PT, PT, RZ, RZ, RZ, P0, !PT ;  /* 0x000000ffff097210 */ /* 0x000fe400007fe4ff */
[----:B0-----:R-:W-:-:S04]  /*4480*/  LEA R14, P0, R2, UR14, 0x2 ;  /* 0x0000000e020e7c11 */ /* 0x001fc8000f8010ff */
[----:B------:R-:W-:Y:S01]  /*4490*/  LEA.HI.X R15, R2, UR15, R9, 0x2, P0 ;  /* 0x0000000f020f7c11 */ /* 0x000fe200080f1409 */
[----:B-----5:R-:W-:-:S04]  /*44a0*/  IMAD.WIDE R16, R7, 0x4, R16 ;  /* 0x0000000407107825 */ /* 0x020fc800078e0210 */
[----:B------:R-:W1:Y:S04]  /*44b0*/  LDG.E R14, desc[UR8][R14.64+0x18] ;  /* 0x000018080e0e7981 */ /* 0x000e68000c1e1900 */
[----:B------:R-:W1:Y:S02]  /*44c0*/  LDG.E R17, desc[UR8][R16.64] ;  /* 0x0000000810117981 */ /* 0x000e64000c1e1900 */
[----:B-1234-:R-:W-:-:S07]  /*44d0*/  FFMA R10, R17, R14, R10 ;  /* 0x0000000e110a7223 */ /* 0x01efce000000000a */
.L_x_32:
[----:B------:R0:W-:Y:S01]  /*44e0*/  STG.E desc[UR8][R12.64+0x18], R10 ;  /* 0x0000180a0c007986 */ /* 0x0001e2000c101908 */
[----:B------:R-:W-:Y:S01]  /*44f0*/  UMOV UR4, URZ ;  /* 0x000000ff00047c82 */ /* 0x000fe20008000000 */
[----:B------:R-:W-:Y:S05]  /*4500*/  BRA.U !UP0, `(.L_x_35) ;  /* 0x0000000508247547 */ /* 0x000fea000b800000 */
[----:B------:R-:W0:Y:S01]  /*4510*/  LDC.64 R14, c[0x0][0x380] ;  /* 0x0000e000ff0e7b82 */ /* 0x000e220000000a00 */
[----:B------:R-:W0:Y:S01]  /*4520*/  LDCU.64 UR14, c[0x0][0x388] ;  /* 0x00007100ff0e77ac */ /* 0x000e220008000a00 */
[----:B------:R-:W-:-:S05]  /*4530*/  UMOV UR4, URZ ;  /* 0x000000ff00047c82 */ /* 0x000fca0008000000 */
.L_x_36:
[----:B------:R-:W-:Y:S02]  /*4540*/  UIMAD UR13, UR4, UR12, URZ ;  /* 0x0000000c040d72a4 */ /* 0x000fe4000f8e02ff */
[----:B------:R-:W-:Y:S02]  /*4550*/  VIADD R17, R8, UR4 ;  /* 0x0000000408117c36 */ /* 0x000fe40008000000 */
[----:B------:R-:W-:Y:S02]  /*4560*/  UIADD3 UR6, UPT, UPT, UR13, UR12, URZ ;  /* 0x0000000c0d067290 */ /* 0x000fe4000fffe0ff */
[----:B0-----:R-:W-:Y:S01]  /*4570*/  IMAD.WIDE R16, R17, 0x4, R14 ;  /* 0x0000000411107825 */ /* 0x001fe200078e020e */
[----:B------:R-:W-:-:S03]  /*4580*/  IADD3 R7, P0, PT, R3, UR13, RZ ;  /* 0x0000000d03077c10 */ /* 0x000fc6000ff1e0ff */
[----:B------:R-:W-:Y:S02]  /*4590*/  IADD3 R2, P1, PT, R3, UR6, RZ ;  /* 0x0000000603027c10 */ /* 0x000fe4000ff3e0ff */
        /* <DEDUP_REMOVED lines=20> */
[----:B------:R0:W2:Y:S01]  /*46e0*/  LDG.E R7, desc[UR8][R24.64+0x1c] ;  /* 0x00001c0818077981 */ /* 0x0000a2000c1e1900 */
        /* <DEDUP_REMOVED lines=14> */
[----:B------:R-:W-:-:S02]  /*47d0*/  IADD3.X R28, PT, PT, RZ, RZ, RZ, P1, !PT ;  /* 0x000000ffff1c7210 */ /* 0x000fc40000ffe4ff */
[C---:B------:R-:W-:Y:S01]  /*47e0*/  LEA R24, P0, R25.reuse, UR14, 0x2 ;  /* 0x0000000e19187c11 */ /* 0x040fe2000f8010ff */
[----:B------:R-:W-:Y:S01]  /*47f0*/  UIADD3 UR6, UPT, UPT, UR6, UR12, URZ ;  /* 0x0000000c06067290 */ /* 0x000fe2000fffe0ff */
[----:B------:R-:W2:Y:S02]  /*4800*/  LDG.E R18, desc[UR8][R18.64+0x1c] ;  /* 0x00001c0812127981 */ /* 0x000ea4000c1e1900 */
[----:B------:R-:W-:Y:S02]  /*4810*/  LEA.HI.X R25, R25, UR15, R28, 0x2, P0 ;  /* 0x0000000f19197c11 */ /* 0x000fe400080f141c */
        /* <DEDUP_REMOVED lines=23> */
[----:B------:R-:W-:-:S05]  /*4990*/  UMOV UR4, UR5 ;  /* 0x0000000500047c82 */ /* 0x000fca0008000000 */
.L_x_35:
[----:B------:R-:W-:Y:S05]  /*49a0*/  BRA.U !UP1, `(.L_x_37) ;  /* 0x0000000509447547 */ /* 0x000fea000b800000 */
[----:B------:R-:W-:Y:S02]  /*49b0*/  UIADD3 UR6, UPT, UPT, UR7, -0x1, URZ ;  /* 0xffffffff07067890 */ /* 0x000fe4000fffe0ff */
[----:B------:R-:W-:Y:S02]  /*49c0*/  UISETP.NE.AND UP1, UPT, UR10, URZ, UPT ;  /* 0x000000ff0a00728c */ /* 0x000fe4000bf25270 */
[----:B------:R-:W-:-:S09]  /*49d0*/  UISETP.GE.U32.AND UP0, UPT, UR6, 0x3, UPT ;  /* 0x000000030600788c */ /* 0x000fd2000bf06070 */
[----:B------:R-:W-:Y:S05]  /*49e0*/  BRA.U !UP0, `(.L_x_38) ;  /* 0x0000000108947547 */ /* 0x000fea000b800000 */
[----:B------:R-:W5:Y:S01]  /*49f0*/  LDCU.64 UR14, c[0x0][0x388] ;  /* 0x00007100ff0e77ac */ /* 0x000f620008000a00 */
[----:B------:R-:W0:Y:S01]  /*4a00*/  LDC.64 R18, c[0x0][0x380] ;  /* 0x0000e000ff127b82 */ /* 0x000e220000000a00 */
[----:B------:R-:W-:Y:S01]  /*4a10*/  VIADD R7, R8, UR4 ;  /* 0x0000000408077c36 */ /* 0x000fe20008000000 */
[----:B------:R-:W-:-:S04]  /*4a20*/  UIMAD UR6, UR4, UR12, URZ ;  /* 0x0000000c040672a4 */ /* 0x000fc8000f8e02ff */
[----:B------:R-:W-:Y:S02]  /*4a30*/  UIADD3 UR13, UPT, UPT, UR6, UR12, URZ ;  /* 0x0000000c060d7290 */ /* 0x000fe4000fffe0ff */
[C---:B------:R-:W-:Y:S02]  /*4a40*/  IADD3 R2, P0, PT, R3.reuse, UR6, RZ ;  /* 0x0000000603027c10 */ /* 0x040fe4000ff1e0ff */
[----:B------:R-:W-:Y:S02]  /*4a50*/  UIADD3 UR6, UPT, UPT, UR13, UR12, URZ ;  /* 0x0000000c0d067290 */ /* 0x000fe4000fffe0ff */
[----:B------:R-:W-:Y:S01]  /*4a60*/  IADD3 R9, P1, PT, R3, UR13, RZ ;  /* 0x0000000d03097c10 */ /* 0x000fe2000ff3e0ff */
[----:B------:R-:W-:Y:S01]  /*4a70*/  IMAD.X R11, RZ, RZ, RZ, P0 ;  /* 0x000000ffff0b7224 */ /* 0x000fe200000e06ff */
[----:B-----5:R-:W-:Y:S02]  /*4a80*/  LEA R22, P0, R2, UR14, 0x2 ;  /* 0x0000000e02167c11 */ /* 0x020fe4000f8010ff */
[----:B------:R-:W-:-:S02]  /*4a90*/  IADD3.X R16, PT, PT, RZ, RZ, RZ, P1, !PT ;  /* 0x000000ffff107210 */ /* 0x000fc40000ffe4ff */
[----:B------:R-:W-:Y:S02]  /*4aa0*/  LEA.HI.X R23, R2, UR15, R11, 0x2, P0 ;  /* 0x0000000f02177c11 */ /* 0x000fe400080f140b */
[----:B------:R-:W-:Y:S01]  /*4ab0*/  IADD3 R2, P0, PT, R3, UR6, RZ ;  /* 0x0000000603027c10 */ /* 0x000fe2000ff1e0ff */
[----:B------:R-:W-:Y:S01]  /*4ac0*/  UIADD3 UR6, UPT, UPT, UR6, UR12, URZ ;  /* 0x0000000c06067290 */ /* 0x000fe2000fffe0ff */
[----:B------:R-:W-:Y:S01]  /*4ad0*/  LEA R14, P1, R9, UR14, 0x2 ;  /* 0x0000000e090e7c11 */ /* 0x000fe2000f8210ff */
[----:B0-----:R-:W-:Y:S01]  /*4ae0*/  IMAD.WIDE R18, R7, 0x4, R18 ;  /* 0x0000000407127825 */ /* 0x001fe200078e0212 */
[----:B------:R-:W5:Y:S02]  /*4af0*/  LDG.E R22, desc[UR8][R22.64+0x1c] ;  /* 0x00001c0816167981 */ /* 0x000f64000c1e1900 */
[----:B------:R-:W-:Y:S01]  /*4b00*/  LEA.HI.X R15, R9, UR15, R16, 0x2, P1 ;  /* 0x0000000f090f7c11 */ /* 0x000fe200088f1410 */
[----:B------:R-:W-:Y:S01]  /*4b10*/  IMAD.X R7, RZ, RZ, RZ, P0 ;  /* 0x000000ffff077224 */ /* 0x000fe200000e06ff */
[----:B------:R-:W-:Y:S01]  /*4b20*/  LEA R16, P0, R2, UR14, 0x2 ;  /* 0x0000000e02107c11 */ /* 0x000fe2000f8010ff */
[----:B------:R-:W1:Y:S01]  /*4b30*/  LDG.E R11, desc[UR8][R18.64+0xc] ;  /* 0x00000c08120b7981 */ /* 0x000e62000c1e1900 */
[----:B------:R-:W-:-:S02]  /*4b40*/  IADD3 R9, P1, PT, R3, UR6, RZ ;  /* 0x0000000603097c10 */ /* 0x000fc4000ff3e0ff */
[----:B------:R-:W-:Y:S01]  /*4b50*/  LEA.HI.X R17, R2, UR15, R7, 0x2, P0 ;  /* 0x0000000f02117c11 */ /* 0x000fe200080f1407 */
[----:B------:R-:W2:Y:S01]  /*4b60*/  LDG.E R14, desc[UR8][R14.64+0x1c] ;  /* 0x00001c080e0e7981 */ /* 0x000ea2000c1e1900 */
[C---:B------:R-:W-:Y:S01]  /*4b70*/  LEA R20, P0, R9.reuse, UR14, 0x2 ;  /* 0x0000000e09147c11 */ /* 0x040fe2000f8010ff */
[----:B------:R-:W-:Y:S02]  /*4b80*/  IMAD.X R24, RZ, RZ, RZ, P1 ;  /* 0x000000ffff187224 */ /* 0x000fe400008e06ff */
[----:B------:R-:W5:Y:S04]  /*4b90*/  LDG.E R7, desc[UR8][R18.64] ;  /* 0x0000000812077981 */ /* 0x000f68000c1e1900 */
[----:B------:R-:W2:Y:S01]  /*4ba0*/  LDG.E R2, desc[UR8][R18.64+0x4] ;  /* 0x0000040812027981 */ /* 0x000ea2000c1e1900 */
[----:B------:R-:W-:-:S03]  /*4bb0*/  LEA.HI.X R21, R9, UR15, R24, 0x2, P0 ;  /* 0x0000000f09157c11 */ /* 0x000fc600080f1418 */
[----:B------:R-:W3:Y:S04]  /*4bc0*/  LDG.E R16, desc[UR8][R16.64+0x1c] ;  /* 0x00001c0810107981 */ /* 0x000ee8000c1e1900 */
[----:B------:R-:W3:Y:S04]  /*4bd0*/  LDG.E R9, desc[UR8][R18.64+0x8] ;  /* 0x0000080812097981 */ /* 0x000ee8000c1e1900 */
[----:B------:R-:W1:Y:S01]  /*4be0*/  LDG.E R20, desc[UR8][R20.64+0x1c] ;  /* 0x00001c0814147981 */ /* 0x000e62000c1e1900 */
[----:B------:R-:W-:Y:S01]  /*4bf0*/  UIADD3 UR4, UPT, UPT, UR4, 0x4, URZ ;  /* 0x0000000404047890 */ /* 0x000fe2000fffe0ff */
[----:B-----5:R-:W-:-:S04]  /*4c00*/  FFMA R7, R7, R22, R10 ;  /* 0x0000001607077223 */ /* 0x020fc8000000000a */
[----:B--2---:R-:W-:-:S04]  /*4c10*/  FFMA R2, R2, R14, R7 ;  /* 0x0000000e02027223 */ /* 0x004fc80000000007 */
[----:B---3--:R-:W-:-:S04]  /*4c20*/  FFMA R2, R9, R16, R2 ;  /* 0x0000001009027223 */ /* 0x008fc80000000002 */
[----:B-1--4-:R-:W-:-:S07]  /*4c30*/  FFMA R10, R11, R20, R2 ;  /* 0x000000140b0a7223 */ /* 0x012fce0000000002 */
.L_x_38:
[----:B------:R-:W-:Y:S05]  /*4c40*/  BRA.U !UP1, `(.L_x_37) ;  /* 0x00000001099c7547 */ /* 0x000fea000b800000 */
[----:B------:R-:W-:Y:S02]  /*4c50*/  UIADD3 UR6, UPT, UPT, UR10, -0x1, URZ ;  /* 0xffffffff0a067890 */ /* 0x000fe4000fffe0ff */
[----:B------:R-:W-:Y:S02]  /*4c60*/  UISETP.NE.AND UP1, UPT, UR11, URZ, UPT ;  /* 0x000000ff0b00728c */ /* 0x000fe4000bf25270 */
[----:B------:R-:W-:-:S09]  /*4c70*/  UISETP.NE.AND UP0, UPT, UR6, URZ, UPT ;  /* 0x000000ff0600728c */ /* 0x000fd2000bf05270 */
[----:B------:R-:W-:Y:S05]  /*4c80*/  BRA.U !UP0, `(.L_x_39) ;  /* 0x0000000108547547 */ /* 0x000fea000b800000 */
[----:B------:R-:W5:Y:S01]  /*4c90*/  LDC.64 R16, c[0x0][0x380] ;  /* 0x0000e000ff107b82 */ /* 0x000f620000000a00 */
[----:B------:R-:W0:Y:S01]  /*4ca0*/  LDCU.64 UR14, c[0x0][0x388] ;  /* 0x00007100ff0e77ac */ /* 0x000e220008000a00 */
[----:B------:R-:W-:Y:S01]  /*4cb0*/  VIADD R7, R8, UR4 ;  /* 0x0000000408077c36 */ /* 0x000fe20008000000 */
[----:B------:R-:W-:-:S04]  /*4cc0*/  UIMAD UR6, UR4, UR12, URZ ;  /* 0x0000000c040672a4 */ /* 0x000fc8000f8e02ff */
[----:B------:R-:W-:Y:S02]  /*4cd0*/  UIADD3 UR13, UPT, UPT, UR6, UR12, URZ ;  /* 0x0000000c060d7290 */ /* 0x000fe4000fffe0ff */
[----:B------:R-:W-:-:S04]  /*4ce0*/  IADD3 R2, P0, PT, R3, UR6, RZ ;  /* 0x0000000603027c10 */ /* 0x000fc8000ff1e0ff */
[----:B------:R-:W-:Y:S02]  /*4cf0*/  IADD3 R11, P1, PT, R3, UR13, RZ ;  /* 0x0000000d030b7c10 */ /* 0x000fe4000ff3e0ff */
[----:B------:R-:W-:Y:S02]  /*4d00*/  IADD3.X R9, PT, PT, RZ, RZ, RZ, P0, !PT ;  /* 0x000000ffff097210 */ /* 0x000fe400007fe4ff */
[C---:B0-----:R-:W-:Y:S01]  /*4d10*/  LEA R14, P0, R2.reuse, UR14, 0x2 ;  /* 0x0000000e020e7c11 */ /* 0x041fe2000f8010ff */
[----:B------:R-:W-:Y:S01]  /*4d20*/  IMAD.X R20, RZ, RZ, RZ, P1 ;  /* 0x000000ffff147224 */ /* 0x000fe200008e06ff */
        /* <DEDUP_REMOVED lines=8> */
[----:B------:R-:W-:Y:S01]  /*4db0*/  UIADD3 UR4, UPT, UPT, UR4, 0x2, URZ ;  /* 0x0000000204047890 */ /* 0x000fe2000fffe0ff */
[----:B-----5:R-:W-:-:S04]  /*4dc0*/  FFMA R7, R7, R14, R10 ;  /* 0x0000000e07077223 */ /* 0x020fc8000000000a */
[----:B-1234-:R-:W-:-:S07]  /*4dd0*/  FFMA R10, R2, R18, R7 ;  /* 0x00000012020a7223 */ /* 0x01efce0000000007 */
.L_x_39:
[----:B------:R-:W-:Y:S05]  /*4de0*/  BRA.U !UP1, `(.L_x_37) ;  /* 0x0000000109347547 */ /* 0x000fea000b800000 */
[----:B------:R-:W5:Y:S01]  /*4df0*/  LDC.64 R14, c[0x0][0x380] ;  /* 0x0000e000ff0e7b82 */ /* 0x000f620000000a00 */
[----:B------:R-:W0:Y:S01]  /*4e00*/  LDCU.64 UR14, c[0x0][0x388] ;  /* 0x00007100ff0e77ac */ /* 0x000e220008000a00 */
[----:B------:R-:W-:Y:S02]  /*4e10*/  IMAD.U32 R2, RZ, RZ, UR4 ;  /* 0x00000004ff027e24 */ /* 0x000fe4000f8e00ff */
[----:B------:R-:W-:Y:S02]  /*4e20*/  VIADD R7, R8, UR4 ;  /* 0x0000000408077c36 */ /* 0x000fe40008000000 */
[----:B------:R-:W-:-:S05]  /*4e30*/  IMAD R2, R2, UR12, RZ ;  /* 0x0000000c02027c24 */ /* 0x000fca000f8e02ff */
        /* <DEDUP_REMOVED lines=8> */
.L_x_37:
[----:B------:R-:W-:Y:S01]  /*4ec0*/  ISETP.NE.AND P0, PT, R0, R5, PT ;  /* 0x000000050000720c */ /* 0x000fe20003f05270 */
[----:B------:R0:W-:-:S12]  /*4ed0*/  STG.E desc[UR8][R12.64+0x1c], R10 ;  /* 0x00001c0a0c007986 */ /* 0x0001d8000c101908 */
[----:B0-----:R-:W-:Y:S05]  /*4ee0*/  @!P0 EXIT ;  /* 0x000000000000894d */ /* 0x001fea0003800000 */
[----:B------:R-:W-:Y:S01]  /*4ef0*/  VIADD R0, R0, 0x1 ;  /* 0x0000000100007836 */ /* 0x000fe20000000000 */
[----:B------:R-:W-:Y:S06]  /*4f00*/  BRA `(.L_x_40) ;  /* 0xffffffb0009c7947 */ /* 0x000fec000383ffff */
.L_x_0:
[----:B------:R-:W-:Y:S01]  /*4f10*/  VIMNMX R11, PT, PT, R5, R0, !PT ;  /* 0x00000000050b7248 */ /* 0x000fe20007fe0100 */
[----:B------:R-:W0:Y:S01]  /*4f20*/  LDC.64 R8, c[0x0][0x390] ;  /* 0x0000e400ff087b82 */ /* 0x000e220000000a00 */
[----:B------:R-:W-:Y:S01]  /*4f30*/  BSSY.RECONVERGENT B0, `(.L_x_41) ;  /* 0x0000013000007945 */ /* 0x000fe20003800200 */
[----:B------:R-:W-:Y:S02]  /*4f40*/  ISETP.GT.AND P1, PT, R0, 0x7ffffff8, PT ;  /* 0x7ffffff80000780c */ /* 0x000fe40003f24270 */
[----:B------:R-:W-:-:S04]  /*4f50*/  VIADD R11, R11, 0x1 ;  /* 0x000000010b0b7836 */ /* 0x000fc80000000000 */
[----:B------:R-:W-:-:S05]  /*4f60*/  IMAD.IADD R2, R11, 0x1, -R0 ;  /* 0x000000010b027824 */ /* 0x000fca00078e0a00 */
[----:B------:R-:W-:-:S04]  /*4f70*/  LOP3.LUT R2, R2, 0x1, RZ, 0xc0, !PT ;  /* 0x0000000102027812 */ /* 0x000fc800078ec0ff */
[----:B------:R-:W-:-:S13]  /*4f80*/  ISETP.NE.U32.AND P0, PT, R2, 0x1, PT ;  /* 0x000000010200780c */ /* 0x000fda0003f05070 */
[----:B------:R-:W-:Y:S05]  /*4f90*/  @P0 BRA `(.L_x_42) ;  /* 0x0000000000300947 */ /* 0x000fea0003800000 */
[----:B------:R-:W1:Y:S01]  /*4fa0*/  LDC.64 R4, c[0x0][0x390] ;  /* 0x0000e400ff047b82 */ /* 0x000e620000000a00 */
[C---:B------:R-:W-:Y:S01]  /*4fb0*/  IMAD R7, R0.reuse, UR12, R3 ;  /* 0x0000000c00077c24 */ /* 0x040fe2000f8e0203 */
[----:B------:R-:W-:-:S03]  /*4fc0*/  IADD3 R0, PT, PT, R0, 0x1, RZ ;  /* 0x0000000100007810 */ /* 0x000fc60007ffe0ff */
[----:B-1----:R-:W-:-:S05]  /*4fd0*/  IMAD.WIDE R4, R7, 0x4, R4 ;  /* 0x0000000407047825 */ /* 0x002fca00078e0204 */
[----:B------:R1:W-:Y:S04]  /*4fe0*/  STG.E desc[UR8][R4.64], RZ ;  /* 0x000000ff04007986 */ /* 0x0003e8000c101908 */
[----:B------:R1:W-:Y:S04]  /*4ff0*/  STG.E desc[UR8][R4.64+0x4], RZ ;  /* 0x000004ff04007986 */ /* 0x0003e8000c101908 */
[----:B------:R1:W-:Y:S04]  /*5000*/  STG.E desc[UR8][R4.64+0x8], RZ ;  /* 0x000008ff04007986 */ /* 0x0003e8000c101908 */
[----:B------:R1:W-:Y:S04]  /*5010*/  STG.E desc[UR8][R4.64+0xc], RZ ;  /* 0x00000cff04007986 */ /* 0x0003e8000c101908 */
[----:B------:R1:W-:Y:S04]  /*5020*/  STG.E desc[UR8][R4.64+0x10], RZ ;  /* 0x000010ff04007986 */ /* 0x0003e8000c101908 */
[----:B------:R1:W-:Y:S04]  /*5030*/  STG.E desc[UR8][R4.64+0x14], RZ ;  /* 0x000014ff04007986 */ /* 0x0003e8000c101908 */
[----:B------:R1:W-:Y:S04]  /*5040*/  STG.E desc[UR8][R4.64+0x18], RZ ;  /* 0x000018ff04007986 */ /* 0x0003e8000c101908 */
[----:B------:R1:W-:Y:S02]  /*5050*/  STG.E desc[UR8][R4.64+0x1c], RZ ;  /* 0x00001cff04007986 */ /* 0x0003e4000c101908 */
.L_x_42:
[----:B------:R-:W-:Y:S05]  /*5060*/  BSYNC.RECONVERGENT B0 ;  /* 0x0000000000007941 */ /* 0x000fea0003800200 */
.L_x_41:
[----:B------:R-:W-:Y:S05]  /*5070*/  @P1 EXIT ;  /* 0x000000000000194d */ /* 0x000fea0003800000 */
.L_x_43:
[----:B-12---:R-:W-:Y:S02]  /*5080*/  IMAD R5, R0, UR12, R3 ;  /* 0x0000000c00057c24 */ /* 0x006fe4000f8e0203 */
[----:B------:R-:W-:Y:S02]  /*5090*/  IMAD.U32 R7, RZ, RZ, UR12 ;  /* 0x0000000cff077e24 */ /* 0x000fe4000f8e00ff */
[----:B0-----:R-:W-:-:S04]  /*50a0*/  IMAD.WIDE R4, R5, 0x4, R8 ;  /* 0x0000000405047825 */ /* 0x001fc800078e0208 */
[----:B------:R-:W-:Y:S01]  /*50b0*/  VIADD R0, R0, 0x2 ;  /* 0x0000000200007836 */ /* 0x000fe20000000000 */
[----:B------:R2:W-:Y:S01]  /*50c0*/  STG.E desc[UR8][R4.64], RZ ;  /* 0x000000ff04007986 */ /* 0x0005e2000c101908 */
[----:B------:R-:W-:-:S03]  /*50d0*/  IMAD.WIDE R6, R7, 0x4, R4 ;  /* 0x0000000407067825 */ /* 0x000fc600078e0204 */
[----:B------:R2:W-:Y:S01]  /*50e0*/  STG.E desc[UR8][R4.64+0x4], RZ ;  /* 0x000004ff04007986 */ /* 0x0005e2000c101908 */
[----:B------:R-:W-:-:S03]  /*50f0*/  ISETP.NE.AND P0, PT, R0, R11, PT ;  /* 0x0000000b0000720c */ /* 0x000fc60003f05270 */
[----:B------:R2:W-:Y:S04]  /*5100*/  STG.E desc[UR8][R4.64+0x8], RZ ;  /* 0x000008ff04007986 */ /* 0x0005e8000c101908 */
        /* <DEDUP_REMOVED lines=12> */
[----:B------:R2:W-:Y:S01]  /*51d0*/  STG.E desc[UR8][R6.64+0x1c], RZ ;  /* 0x00001cff06007986 */ /* 0x0005e2000c101908 */
[----:B------:R-:W-:Y:S05]  /*51e0*/  @P0 BRA `(.L_x_43) ;  /* 0xfffffffc00a40947 */ /* 0x000fea000383ffff */
[----:B------:R-:W-:Y:S05]  /*51f0*/  EXIT ;  /* 0x000000000000794d */ /* 0x000fea0003800000 */
.L_x_44:
[----:B------:R-:W-:-:S00]  /*5200*/  BRA `(.L_x_44) ;  /* 0xfffffffc00fc7947 */ /* 0x000fc0000383ffff */
[----:B------:R-:W-:-:S00]  /*5210*/  NOP ;  /* 0x0000000000007918 */ /* 0x000fc00000000000 */
        /* <DEDUP_REMOVED lines=14> */
.L_x_45:


//--------------------- .nv.shared.reserved.0     --------------------------
	.section	.nv.shared.reserved.0,"aw",@nobits
	.weak		__nv_reservedSMEM_offset_0_alias
	.size		__nv_reservedSMEM_offset_0_alias, 0, 64
	.other		__nv_reservedSMEM_offset_0_alias,@"STO_CUDA_RESERVED_SHARED STV_DEFAULT"
__nv_reservedSMEM_offset_0_alias:
	.zero		0
	.zero		64


//--------------------- .nv.constant0._Z6matmulPfS_S_i --------------------------
	.section	.nv.constant0._Z6matmulPfS_S_i,"a",@progbits
	.sectionflags	@""
	.align	4
.nv.constant0._Z6matmulPfS_S_i:
	.zero		924


//--------------------- SYMBOLS --------------------------

	.type		.nv.reservedSmem.offset0,@object
	.size		.nv.reservedSmem.offset0,0x4
